// auto-generated by cutlass_sweep.gemm — config: {"arch": "sm_90", "cluster_m": 1, "cluster_n": 2, "dtype": "fp16", "dtype_b": "fp16", "layout": "nt", "stages": 0, "tile_k": 64, "tile_m": 256, "tile_n": 256}
#include "cutlass/cutlass.h"
#include "cutlass/gemm/collective/collective_builder.hpp"
#include "cutlass/gemm/device/gemm_universal_adapter.h"
#include "cutlass/gemm/kernel/gemm_universal.hpp"
#include "cutlass/epilogue/collective/collective_builder.hpp"

using ElemA = cutlass::half_t;
using ElemB = cutlass::half_t;
using ElemCD = cutlass::half_t;
using Acc  = float;
using TileShape    = cute::Shape<cute::_256, cute::_256, cute::_64>;
using ClusterShape = cute::Shape<cute::_1, cute::_2, cute::_1>;

using CollectiveEpilogue = typename cutlass::epilogue::collective::CollectiveBuilder<
    cutlass::arch::Sm90, cutlass::arch::OpClassTensorOp,
    TileShape, ClusterShape,
    cutlass::epilogue::collective::EpilogueTileAuto,
    Acc, Acc,
    ElemCD, cutlass::layout::RowMajor, 128 / cutlass::sizeof_bits<ElemCD>::value,
    ElemCD, cutlass::layout::RowMajor, 128 / cutlass::sizeof_bits<ElemCD>::value,
    cutlass::epilogue::collective::EpilogueScheduleAuto
  >::CollectiveOp;

using CollectiveMainloop = typename cutlass::gemm::collective::CollectiveBuilder<
    cutlass::arch::Sm90, cutlass::arch::OpClassTensorOp,
    ElemA, cutlass::layout::RowMajor, 128 / cutlass::sizeof_bits<ElemA>::value,
    ElemB, cutlass::layout::ColumnMajor, 128 / cutlass::sizeof_bits<ElemB>::value,
    Acc,
    TileShape, ClusterShape,
    cutlass::gemm::collective::StageCountAutoCarveout<static_cast<int>(sizeof(typename CollectiveEpilogue::SharedStorage))>,
    cutlass::gemm::collective::KernelScheduleAuto
  >::CollectiveOp;

using GemmKernel = cutlass::gemm::kernel::GemmUniversal<
    cute::Shape<int,int,int,int>,
    CollectiveMainloop,
    CollectiveEpilogue
>;
using Gemm = cutlass::gemm::device::GemmUniversalAdapter<GemmKernel>;

// Force the device kernel symbol into the cubin without needing a host main.
auto* _anchor = &cutlass::device_kernel<GemmKernel>;


// ===== COMPILED SASS (sm_90a) =====

	.target	sm_90a

	.elftype	@"ET_EXEC"


//--------------------- .note.nv.tkinfo           --------------------------
	.section	.note.nv.tkinfo,"",@"SHT_NOTE"
	.sectionflags	@"SHF_NOTE_NV_TKINFO"
	.tkinfo
        /*0018*/ 	.word	0x00000002
        /*0030*/ 	.string	""
        /*0030*/ 	.string	"ptxas"
        /*0030*/ 	.string	"Cuda compilation tools, release 13.0, V13.0.88"
        /*0030*/ 	.string	"Build cuda_13.0.r13.0/compiler.36424714_0"
        /*0030*/ 	.string	"-arch sm_90a -m 64 "



//--------------------- .note.nv.cuinfo           --------------------------
	.section	.note.nv.cuinfo,"",@"SHT_NOTE"
	.sectionflags	@"SHF_NOTE_NV_CUINFO"
        /*0018*/ 	.short	0x0002
        /*001a*/ 	.short	0x005a
        /*001c*/ 	.short	0x0082
	.zero		2


//--------------------- .nv.info                  --------------------------
	.section	.nv.info,"",@"SHT_CUDA_INFO"
	.align	4


	//----- nvinfo : EIATTR_REGCOUNT
	.align		4
        /*0000*/ 	.byte	0x04, 0x2f
        /*0002*/ 	.short	(.L_15 - .L_14)
	.align		4
.L_14:
        /*0004*/ 	.word	index@(_ZN7cutlass13device_kernelINS_4gemm6kernel13GemmUniversalIN4cute5tupleIJiiiiEEENS1_10collective13CollectiveMmaINS1_34MainloopSm90TmaGmmaWarpSpecializedILi3ENS5_IJNS4_1CILi1EEENSA_ILi2EEESB_EEENS1_35KernelTmaWarpSpecializedCooperativeEEENS5_IJNSA_ILi256EEESG_NSA_ILi64EEEEEENS_6half_tENS5_IJlSB_lEEESJ_SK_NS4_8TiledMMAINS4_8MMA_AtomIJNS4_4SM904GMMA26MMA_64x256x16_F32F16F16_SSILNSO_5MajorE0ELSQ_0ELNSO_7ScaleInE1ELSR_1EEEEEENS4_6LayoutINS5_IJSC_SB_SB_EEENS5_IJSB_NSA_ILi0EEESW_EEEEENS5_IJNS4_10UnderscoreESZ_SZ_EEEEENS4_23SM90_TMA_LOAD_MULTICASTENS4_14ComposedLayoutINS4_7SwizzleILi3ELi4ELi3EEENS4_18smem_ptr_flag_bitsILi16EEENSU_INS5_IJNSA_ILi8EEESH_EEENS5_IJSH_SB_EEEEEEEvNS4_8identityENS4_13SM90_TMA_LOADES1C_vS1D_EENS_8epilogue10collective6detail29Sm90TmaWarpSpecializedAdapterINS1H_15DefaultEpilogueISJ_SK_SK_NS1G_6thread17LinearCombinationISJ_Li1EffLNS1L_9ScaleType4KindE0ELNS_15FloatRoundStyleE2ESJ_EENS1_15EpilogueDefaultEEEEEvvEEEEvNT_6ParamsE)
        /*0008*/ 	.word	0x000000a8


	//----- nvinfo : EIATTR_FRAME_SIZE
	.align		4
.L_15:
        /*000c*/ 	.byte	0x04, 0x11
        /*000e*/ 	.short	(.L_17 - .L_16)
	.align		4
.L_16:
        /*0010*/ 	.word	index@(_ZN7cutlass13device_kernelINS_4gemm6kernel13GemmUniversalIN4cute5tupleIJiiiiEEENS1_10collective13CollectiveMmaINS1_34MainloopSm90TmaGmmaWarpSpecializedILi3ENS5_IJNS4_1CILi1EEENSA_ILi2EEESB_EEENS1_35KernelTmaWarpSpecializedCooperativeEEENS5_IJNSA_ILi256EEESG_NSA_ILi64EEEEEENS_6half_tENS5_IJlSB_lEEESJ_SK_NS4_8TiledMMAINS4_8MMA_AtomIJNS4_4SM904GMMA26MMA_64x256x16_F32F16F16_SSILNSO_5MajorE0ELSQ_0ELNSO_7ScaleInE1ELSR_1EEEEEENS4_6LayoutINS5_IJSC_SB_SB_EEENS5_IJSB_NSA_ILi0EEESW_EEEEENS5_IJNS4_10UnderscoreESZ_SZ_EEEEENS4_23SM90_TMA_LOAD_MULTICASTENS4_14ComposedLayoutINS4_7SwizzleILi3ELi4ELi3EEENS4_18smem_ptr_flag_bitsILi16EEENSU_INS5_IJNSA_ILi8EEESH_EEENS5_IJSH_SB_EEEEEEEvNS4_8identityENS4_13SM90_TMA_LOADES1C_vS1D_EENS_8epilogue10collective6detail29Sm90TmaWarpSpecializedAdapterINS1H_15DefaultEpilogueISJ_SK_SK_NS1G_6thread17LinearCombinationISJ_Li1EffLNS1L_9ScaleType4KindE0ELNS_15FloatRoundStyleE2ESJ_EENS1_15EpilogueDefaultEEEEEvvEEEEvNT_6ParamsE)
        /*0014*/ 	.word	0x00000788


	//----- nvinfo : EIATTR_MIN_STACK_SIZE
	.align		4
.L_17:
        /*0018*/ 	.byte	0x04, 0x12
        /*001a*/ 	.short	(.L_19 - .L_18)
	.align		4
.L_18:
        /*001c*/ 	.word	index@(_ZN7cutlass13device_kernelINS_4gemm6kernel13GemmUniversalIN4cute5tupleIJiiiiEEENS1_10collective13CollectiveMmaINS1_34MainloopSm90TmaGmmaWarpSpecializedILi3ENS5_IJNS4_1CILi1EEENSA_ILi2EEESB_EEENS1_35KernelTmaWarpSpecializedCooperativeEEENS5_IJNSA_ILi256EEESG_NSA_ILi64EEEEEENS_6half_tENS5_IJlSB_lEEESJ_SK_NS4_8TiledMMAINS4_8MMA_AtomIJNS4_4SM904GMMA26MMA_64x256x16_F32F16F16_SSILNSO_5MajorE0ELSQ_0ELNSO_7ScaleInE1ELSR_1EEEEEENS4_6LayoutINS5_IJSC_SB_SB_EEENS5_IJSB_NSA_ILi0EEESW_EEEEENS5_IJNS4_10UnderscoreESZ_SZ_EEEEENS4_23SM90_TMA_LOAD_MULTICASTENS4_14ComposedLayoutINS4_7SwizzleILi3ELi4ELi3EEENS4_18smem_ptr_flag_bitsILi16EEENSU_INS5_IJNSA_ILi8EEESH_EEENS5_IJSH_SB_EEEEEEEvNS4_8identityENS4_13SM90_TMA_LOADES1C_vS1D_EENS_8epilogue10collective6detail29Sm90TmaWarpSpecializedAdapterINS1H_15DefaultEpilogueISJ_SK_SK_NS1G_6thread17LinearCombinationISJ_Li1EffLNS1L_9ScaleType4KindE0ELNS_15FloatRoundStyleE2ESJ_EENS1_15EpilogueDefaultEEEEEvvEEEEvNT_6ParamsE)
        /*0020*/ 	.word	0x00000788
.L_19:


//--------------------- .nv.compat                --------------------------
	.section	.nv.compat,"",@"SHT_CUDA_COMPAT_INFO"
	.align	4
        /*0000*/ 	.byte	0x02, 0x09, 0x01, 0x00, 0x02, 0x02, 0x04, 0x00, 0x02, 0x05, 0x05, 0x00, 0x03, 0x07, 0x01, 0x01
        /*0010*/ 	.byte	0x02, 0x03, 0x01, 0x00, 0x02, 0x06, 0x01, 0x00, 0x04, 0x0b, 0x08, 0x00, 0x00, 0x00, 0x00, 0x00
        /*0020*/ 	.byte	0x00, 0x00, 0x00, 0x00


//--------------------- .nv.info._ZN7cutlass13device_kernelINS_4gemm6kernel13GemmUniversalIN4cute5tupleIJiiiiEEENS1_10collective13CollectiveMmaINS1_34MainloopSm90TmaGmmaWarpSpecializedILi3ENS5_IJNS4_1CILi1EEENSA_ILi2EEESB_EEENS1_35KernelTmaWarpSpecializedCooperativeEEENS5_IJNSA_ILi256EEESG_NSA_ILi64EEEEEENS_6half_tENS5_IJlSB_lEEESJ_SK_NS4_8TiledMMAINS4_8MMA_AtomIJNS4_4SM904GMMA26MMA_64x256x16_F32F16F16_SSILNSO_5MajorE0ELSQ_0ELNSO_7ScaleInE1ELSR_1EEEEEENS4_6LayoutINS5_IJSC_SB_SB_EEENS5_IJSB_NSA_ILi0EEESW_EEEEENS5_IJNS4_10UnderscoreESZ_SZ_EEEEENS4_23SM90_TMA_LOAD_MULTICASTENS4_14ComposedLayoutINS4_7SwizzleILi3ELi4ELi3EEENS4_18smem_ptr_flag_bitsILi16EEENSU_INS5_IJNSA_ILi8EEESH_EEENS5_IJSH_SB_EEEEEEEvNS4_8identityENS4_13SM90_TMA_LOADES1C_vS1D_EENS_8epilogue10collective6detail29Sm90TmaWarpSpecializedAdapterINS1H_15DefaultEpilogueISJ_SK_SK_NS1G_6thread17LinearCombinationISJ_Li1EffLNS1L_9ScaleType4KindE0ELNS_15FloatRoundStyleE2ESJ_EENS1_15EpilogueDefaultEEEEEvvEEEEvNT_6ParamsE --------------------------
	.section	.nv.info._ZN7cutlass13device_kernelINS_4gemm6kernel13GemmUniversalIN4cute5tupleIJiiiiEEENS1_10collective13CollectiveMmaINS1_34MainloopSm90TmaGmmaWarpSpecializedILi3ENS5_IJNS4_1CILi1EEENSA_ILi2EEESB_EEENS1_35KernelTmaWarpSpecializedCooperativeEEENS5_IJNSA_ILi256EEESG_NSA_ILi64EEEEEENS_6half_tENS5_IJlSB_lEEESJ_SK_NS4_8TiledMMAINS4_8MMA_AtomIJNS4_4SM904GMMA26MMA_64x256x16_F32F16F16_SSILNSO_5MajorE0ELSQ_0ELNSO_7ScaleInE1ELSR_1EEEEEENS4_6LayoutINS5_IJSC_SB_SB_EEENS5_IJSB_NSA_ILi0EEESW_EEEEENS5_IJNS4_10UnderscoreESZ_SZ_EEEEENS4_23SM90_TMA_LOAD_MULTICASTENS4_14ComposedLayoutINS4_7SwizzleILi3ELi4ELi3EEENS4_18smem_ptr_flag_bitsILi16EEENSU_INS5_IJNSA_ILi8EEESH_EEENS5_IJSH_SB_EEEEEEEvNS4_8identityENS4_13SM90_TMA_LOADES1C_vS1D_EENS_8epilogue10collective6detail29Sm90TmaWarpSpecializedAdapterINS1H_15DefaultEpilogueISJ_SK_SK_NS1G_6thread17LinearCombinationISJ_Li1EffLNS1L_9ScaleType4KindE0ELNS_15FloatRoundStyleE2ESJ_EENS1_15EpilogueDefaultEEEEEvvEEEEvNT_6ParamsE,"",@"SHT_CUDA_INFO"
	.sectionflags	@""
	.align	4


	//----- nvinfo : EIATTR_CUDA_API_VERSION
	.align		4
        /*0000*/ 	.byte	0x04, 0x37
        /*0002*/ 	.short	(.L_21 - .L_20)
.L_20:
        /*0004*/ 	.word	0x00000082


	//----- nvinfo : EIATTR_KPARAM_INFO
	.align		4
.L_21:
        /*0008*/ 	.byte	0x04, 0x17
        /*000a*/ 	.short	(.L_23 - .L_22)
.L_22:
        /*000c*/ 	.word	0x00000000
        /*0010*/ 	.short	0x0000
        /*0012*/ 	.short	0x0070
        /*0014*/ 	.byte	0x00, 0xf0, 0x01, 0x10


	//----- nvinfo : EIATTR_SPARSE_MMA_MASK
	.align		4
.L_23:
        /*0018*/ 	.byte	0x03, 0x50
        /*001a*/ 	.short	0x0000


	//----- nvinfo : EIATTR_MAXREG_COUNT
	.align		4
        /*001c*/ 	.byte	0x03, 0x1b
        /*001e*/ 	.short	0x00a8


	//----- nvinfo : EIATTR_NUM_BARRIERS
	.align		4
        /*0020*/ 	.byte	0x02, 0x4c
        /*0022*/ 	.byte	0x01
	.zero		1


	//----- nvinfo : EIATTR_EXTERNS
	.align		4
        /*0024*/ 	.byte	0x04, 0x0f
        /*0026*/ 	.short	(.L_25 - .L_24)


	//   ....[0]....
	.align		4
.L_24:
        /*0028*/ 	.word	index@(__assertfail)


	//----- nvinfo : EIATTR_ANNOTATIONS
	.align		4
.L_25:
        /*002c*/ 	.byte	0x04, 0x55
        /*002e*/ 	.short	(.L_27 - .L_26)


	//   ....[0]....
.L_26:
        /*0030*/ 	.word	0x00000001
        /*0034*/ 	.byte	0x70, 0x09, 0x00, 0x00, 0x01, 0x00, 0x00, 0x00, 0x80, 0x09, 0x00, 0x00, 0x01, 0x00, 0x00, 0x00
        /* <DEDUP_REMOVED lines=716> */
        /*2d04*/ 	.byte	0xa0, 0xb8, 0x01, 0x00, 0x01, 0x00, 0x00, 0x00, 0xc0, 0xb8, 0x01, 0x00


	//----- nvinfo : EIATTR_MERCURY_ISA_VERSION
	.align		4
.L_27:
        /*2d10*/ 	.byte	0x03, 0x5f
        /*2d12*/ 	.short	0x0101


	//----- nvinfo : EIATTR_INT_WARP_WIDE_INSTR_OFFSETS
	.align		4
        /*2d14*/ 	.byte	0x04, 0x31
        /*2d16*/ 	.short	(.L_29 - .L_28)


	//   ....[0]....
.L_28:
        /*2d18*/ 	.word	0x00000530


	//   ....[1]....
        /*2d1c*/ 	.word	0x000005e0


	//   ....[2]....
        /*2d20*/ 	.word	0x000006c0


	//----- nvinfo : EIATTR_COOP_GROUP_MASK_REGIDS
	.align		4
.L_29:
        /*2d24*/ 	.byte	0x04, 0x29
        /*2d26*/ 	.short	(.L_31 - .L_30)


	//   ....[0]....
.L_30:
        /*2d28*/ 	.word	0xffffffff


	//   ....[1]....
        /*2d2c*/ 	.word	0xffffffff


	//   ....[2]....
        /*2d30*/ 	.word	0xffffffff


	//   ....[3]....
        /*2d34*/ 	.word	0xffffffff


	//   ....[4]....
        /*2d38*/ 	.word	0xffffffff


	//   ....[5]....
        /*2d3c*/ 	.word	0xffffffff


	//----- nvinfo : EIATTR_COOP_GROUP_INSTR_OFFSETS
	.align		4
.L_31:
        /*2d40*/ 	.byte	0x04, 0x28
        /*2d42*/ 	.short	(.L_33 - .L_32)


	//   ....[0]....
.L_32:
        /*2d44*/ 	.word	0x00000070


	//   ....[1]....
        /*2d48*/ 	.word	0x00000080


	//   ....[2]....
        /*2d4c*/ 	.word	0x000001a0


	//   ....[3]....
        /*2d50*/ 	.word	0x000003a0


	//   ....[4]....
        /*2d54*/ 	.word	0x000007b0


	//   ....[5]....
        /*2d58*/ 	.word	0x00001380


	//----- nvinfo : EIATTR_REG_RECONFIG
	.align		4
.L_33:
        /*2d5c*/ 	.byte	0x01, 0x54
	.zero		2


	//----- nvinfo : EIATTR_SYSCALL_OFFSETS
	.align		4
        /*2d60*/ 	.byte	0x04, 0x46
        /*2d62*/ 	.short	(.L_35 - .L_34)


	//   ....[0]....
.L_34:
        /*2d64*/ 	.word	0x00001530


	//----- nvinfo : EIATTR_MBARRIER_INSTR_OFFSETS
	.align		4
.L_35:
        /*2d68*/ 	.byte	0x04, 0x39
        /*2d6a*/ 	.short	(.L_37 - .L_36)


	//   ....[0]....
.L_36:
        /*2d6c*/ 	.word	0x00000320
        /*2d70*/ 	.word	0x000000ff
        /*2d74*/ 	.word	0x00000000
        /*2d78*/ 	.short	0x0100
        /*2d7a*/ 	.byte	0x08
	.zero		1


	//   ....[1]....
        /*2d7c*/ 	.word	0x00000330
        /*2d80*/ 	.word	0x000000ff
        /*2d84*/ 	.word	0x00000018
        /*2d88*/ 	.short	0x0100
        /*2d8a*/ 	.byte	0x08
	.zero		1


	//   ....[2]....
        /*2d8c*/ 	.word	0x00000340
        /*2d90*/ 	.word	0x000000ff
        /*2d94*/ 	.word	0x00000008
        /*2d98*/ 	.short	0x0100
        /*2d9a*/ 	.byte	0x08
	.zero		1


	//   ....[3]....
        /*2d9c*/ 	.word	0x00000350
        /*2da0*/ 	.word	0x000000ff
        /*2da4*/ 	.word	0x00000020
        /*2da8*/ 	.short	0x0100
        /*2daa*/ 	.byte	0x08
	.zero		1


	//   ....[4]....
        /*2dac*/ 	.word	0x00000360
        /*2db0*/ 	.word	0x000000ff
        /*2db4*/ 	.word	0x00000010
        /*2db8*/ 	.short	0x0100
        /*2dba*/ 	.byte	0x08
	.zero		1


	//   ....[5]....
        /*2dbc*/ 	.word	0x00000370
        /*2dc0*/ 	.word	0x000000ff
        /*2dc4*/ 	.word	0x00000028
        /*2dc8*/ 	.short	0x0100
        /*2dca*/ 	.byte	0x08
	.zero		1


	//   ....[6]....
        /*2dcc*/ 	.word	0x00000730
        /*2dd0*/ 	.word	0x000000ff
        /*2dd4*/ 	.word	0x00000040
        /*2dd8*/ 	.short	0x0100
        /*2dda*/ 	.byte	0x07
	.zero		1


	//   ....[7]....
        /*2ddc*/ 	.word	0x00000760
        /*2de0*/ 	.word	0x000000ff
        /*2de4*/ 	.word	0x00000048
        /*2de8*/ 	.short	0x0100
        /*2dea*/ 	.byte	0x07
	.zero		1


	//   ....[8]....
        /*2dec*/ 	.word	0x00001610
        /*2df0*/ 	.word	0x00000004
        /*2df4*/ 	.word	0x00000000
        /*2df8*/ 	.short	0x010a
        /*2dfa*/ 	.byte	0x3f
	.zero		1


	//   ....[9]....
        /*2dfc*/ 	.word	0x00001650
        /*2e00*/ 	.word	0x00000004
        /*2e04*/ 	.word	0x00000000
        /*2e08*/ 	.short	0x010a
        /*2e0a*/ 	.byte	0x3f
	.zero		1


	//   ....[10]....
        /*2e0c*/ 	.word	0x00004ca0
        /*2e10*/ 	.word	0x00000004
        /*2e14*/ 	.word	0x00000000
        /*2e18*/ 	.short	0x010a
        /*2e1a*/ 	.byte	0x3f
	.zero		1


	//   ....[11]....
        /*2e1c*/ 	.word	0x00004ce0
        /*2e20*/ 	.word	0x00000004
        /*2e24*/ 	.word	0x00000000
        /*2e28*/ 	.short	0x010a
        /*2e2a*/ 	.byte	0x3f
	.zero		1


	//   ....[12]....
        /*2e2c*/ 	.word	0x00008dd0
        /*2e30*/ 	.word	0x00000004
        /*2e34*/ 	.word	0x00000000
        /*2e38*/ 	.short	0x0101
        /*2e3a*/ 	.byte	0x3f
	.zero		1


	//   ....[13]....
        /*2e3c*/ 	.word	0x00008ff0
        /*2e40*/ 	.word	0x00000000
        /*2e44*/ 	.word	0x00000000
        /*2e48*/ 	.short	0x0101
        /*2e4a*/ 	.byte	0x3f
	.zero		1


	//   ....[14]....
        /*2e4c*/ 	.word	0x0001b420
        /*2e50*/ 	.word	0x00000008
        /*2e54*/ 	.word	0x00000018
        /*2e58*/ 	.short	0x010a
        /*2e5a*/ 	.byte	0x3f
	.zero		1


	//   ....[15]....
        /*2e5c*/ 	.word	0x0001b7c0
        /*2e60*/ 	.word	0x00000003
        /*2e64*/ 	.word	0x00000048
        /*2e68*/ 	.short	0x0101
        /*2e6a*/ 	.byte	0x3f
	.zero		1


	//   ....[16]....
        /*2e6c*/ 	.word	0x0001bfc0
        /*2e70*/ 	.word	0x00000005
        /*2e74*/ 	.word	0x00000000
        /*2e78*/ 	.short	0x010a
        /*2e7a*/ 	.byte	0x3f
	.zero		1


	//   ....[17]....
        /*2e7c*/ 	.word	0x0001c050
        /*2e80*/ 	.word	0x00000005
        /*2e84*/ 	.word	0x00000000
        /*2e88*/ 	.short	0x010a
        /*2e8a*/ 	.byte	0x3f
	.zero		1


	//   ....[18]....
        /*2e8c*/ 	.word	0x0001c0e0
        /*2e90*/ 	.word	0x00000003
        /*2e94*/ 	.word	0x00000000
        /*2e98*/ 	.short	0x010a
        /*2e9a*/ 	.byte	0x3f
	.zero		1


	//   ....[19]....
        /*2e9c*/ 	.word	0x0001c140
        /*2ea0*/ 	.word	0x00000004
        /*2ea4*/ 	.word	0x00000000
        /*2ea8*/ 	.short	0x010a
        /*2eaa*/ 	.byte	0x3f
	.zero		1


	//   ....[20]....
        /*2eac*/ 	.word	0x0001c190
        /*2eb0*/ 	.word	0x00000004
        /*2eb4*/ 	.word	0x00000000
        /*2eb8*/ 	.short	0x010a
        /*2eba*/ 	.byte	0x3f
	.zero		1


	//   ....[21]....
        /*2ebc*/ 	.word	0x0001c260
        /*2ec0*/ 	.word	0x00000008
        /*2ec4*/ 	.word	0x00000018
        /*2ec8*/ 	.short	0x010a
        /*2eca*/ 	.byte	0x3f
	.zero		1


	//   ....[22]....
        /*2ecc*/ 	.word	0x0001c330
        /*2ed0*/ 	.word	0x00000005
        /*2ed4*/ 	.word	0x00000000
        /*2ed8*/ 	.short	0x010a
        /*2eda*/ 	.byte	0x3f
	.zero		1


	//   ....[23]....
        /*2edc*/ 	.word	0x0001c380
        /*2ee0*/ 	.word	0x00000005
        /*2ee4*/ 	.word	0x00000000
        /*2ee8*/ 	.short	0x010a
        /*2eea*/ 	.byte	0x3f
	.zero		1


	//----- nvinfo : EIATTR_NUM_MBARRIERS
	.align		4
.L_37:
        /*2eec*/ 	.byte	0x03, 0x38
        /*2eee*/ 	.short	0x0008


	//----- nvinfo : EIATTR_EXIT_INSTR_OFFSETS
	.align		4
        /*2ef0*/ 	.byte	0x04, 0x1c
        /*2ef2*/ 	.short	(.L_39 - .L_38)


	//   ....[0]....
.L_38:
        /*2ef4*/ 	.word	0x00000a10


	//   ....[1]....
        /*2ef8*/ 	.word	0x000012a0


	//   ....[2]....
        /*2efc*/ 	.word	0x0001aa80


	//   ....[3]....
        /*2f00*/ 	.word	0x0001b0a0


	//   ....[4]....
        /*2f04*/ 	.word	0x0001c130


	//----- nvinfo : EIATTR_MAX_THREADS
	.align		4
.L_39:
        /*2f08*/ 	.byte	0x04, 0x05
        /*2f0a*/ 	.short	(.L_41 - .L_40)
.L_40:
        /*2f0c*/ 	.word	0x00000180
        /*2f10*/ 	.word	0x00000001
        /*2f14*/ 	.word	0x00000001


	//----- nvinfo : EIATTR_CRS_STACK_SIZE
	.align		4
.L_41:
        /*2f18*/ 	.byte	0x04, 0x1e
        /*2f1a*/ 	.short	(.L_43 - .L_42)
.L_42:
        /*2f1c*/ 	.word	0x00000000


	//----- nvinfo : EIATTR_CBANK_PARAM_SIZE
	.align		4
.L_43:
        /*2f20*/ 	.byte	0x03, 0x19
        /*2f22*/ 	.short	0x0470


	//----- nvinfo : EIATTR_PARAM_CBANK
	.align		4
        /*2f24*/ 	.byte	0x04, 0x0a
        /*2f26*/ 	.short	(.L_45 - .L_44)
	.align		4
.L_44:
        /*2f28*/ 	.word	index@(.nv.constant0._ZN7cutlass13device_kernelINS_4gemm6kernel13GemmUniversalIN4cute5tupleIJiiiiEEENS1_10collective13CollectiveMmaINS1_34MainloopSm90TmaGmmaWarpSpecializedILi3ENS5_IJNS4_1CILi1EEENSA_ILi2EEESB_EEENS1_35KernelTmaWarpSpecializedCooperativeEEENS5_IJNSA_ILi256EEESG_NSA_ILi64EEEEEENS_6half_tENS5_IJlSB_lEEESJ_SK_NS4_8TiledMMAINS4_8MMA_AtomIJNS4_4SM904GMMA26MMA_64x256x16_F32F16F16_SSILNSO_5MajorE0ELSQ_0ELNSO_7ScaleInE1ELSR_1EEEEEENS4_6LayoutINS5_IJSC_SB_SB_EEENS5_IJSB_NSA_ILi0EEESW_EEEEENS5_IJNS4_10UnderscoreESZ_SZ_EEEEENS4_23SM90_TMA_LOAD_MULTICASTENS4_14ComposedLayoutINS4_7SwizzleILi3ELi4ELi3EEENS4_18smem_ptr_flag_bitsILi16EEENSU_INS5_IJNSA_ILi8EEESH_EEENS5_IJSH_SB_EEEEEEEvNS4_8identityENS4_13SM90_TMA_LOADES1C_vS1D_EENS_8epilogue10collective6detail29Sm90TmaWarpSpecializedAdapterINS1H_15DefaultEpilogueISJ_SK_SK_NS1G_6thread17LinearCombinationISJ_Li1EffLNS1L_9ScaleType4KindE0ELNS_15FloatRoundStyleE2ESJ_EENS1_15EpilogueDefaultEEEEEvvEEEEvNT_6ParamsE)
        /*2f2c*/ 	.short	0x0210
        /*2f2e*/ 	.short	0x0470


	//----- nvinfo : EIATTR_SW_WAR
	.align		4
.L_45:
        /*2f30*/ 	.byte	0x04, 0x36
        /*2f32*/ 	.short	(.L_47 - .L_46)
.L_46:
        /*2f34*/ 	.word	0x00000008
.L_47:


//--------------------- .nv.callgraph             --------------------------
	.section	.nv.callgraph,"",@"SHT_CUDA_CALLGRAPH"
	.align	4
	.sectionentsize	8
	.align		4
        /*0000*/ 	.word	0x00000000
	.align		4
        /*0004*/ 	.word	0xffffffff
	.align		4
        /*0008*/ 	.word	index@(_ZN7cutlass13device_kernelINS_4gemm6kernel13GemmUniversalIN4cute5tupleIJiiiiEEENS1_10collective13CollectiveMmaINS1_34MainloopSm90TmaGmmaWarpSpecializedILi3ENS5_IJNS4_1CILi1EEENSA_ILi2EEESB_EEENS1_35KernelTmaWarpSpecializedCooperativeEEENS5_IJNSA_ILi256EEESG_NSA_ILi64EEEEEENS_6half_tENS5_IJlSB_lEEESJ_SK_NS4_8TiledMMAINS4_8MMA_AtomIJNS4_4SM904GMMA26MMA_64x256x16_F32F16F16_SSILNSO_5MajorE0ELSQ_0ELNSO_7ScaleInE1ELSR_1EEEEEENS4_6LayoutINS5_IJSC_SB_SB_EEENS5_IJSB_NSA_ILi0EEESW_EEEEENS5_IJNS4_10UnderscoreESZ_SZ_EEEEENS4_23SM90_TMA_LOAD_MULTICASTENS4_14ComposedLayoutINS4_7SwizzleILi3ELi4ELi3EEENS4_18smem_ptr_flag_bitsILi16EEENSU_INS5_IJNSA_ILi8EEESH_EEENS5_IJSH_SB_EEEEEEEvNS4_8identityENS4_13SM90_TMA_LOADES1C_vS1D_EENS_8epilogue10collective6detail29Sm90TmaWarpSpecializedAdapterINS1H_15DefaultEpilogueISJ_SK_SK_NS1G_6thread17LinearCombinationISJ_Li1EffLNS1L_9ScaleType4KindE0ELNS_15FloatRoundStyleE2ESJ_EENS1_15EpilogueDefaultEEEEEvvEEEEvNT_6ParamsE)
	.align		4
        /*000c*/ 	.word	index@(__assertfail)
	.align		4
        /*0010*/ 	.word	0x00000000
	.align		4
        /*0014*/ 	.word	0xfffffffe
	.align		4
        /*0018*/ 	.word	0x00000000
	.align		4
        /*001c*/ 	.word	0xfffffffd
	.align		4
        /*0020*/ 	.word	0x00000000
	.align		4
        /*0024*/ 	.word	0xfffffffc


//--------------------- .nv.constant4             --------------------------
	.section	.nv.constant4,"a",@progbits
	.align	8
	.align		8
.nv.constant4:
        /*0000*/ 	.dword	__assertfail
	.align		8
        /*0008*/ 	.dword	__unnamed_1
	.align		8
        /*0010*/ 	.dword	_ZN40_INTERNAL_f0774ec3_4_k_cu_9e196595_257164cuda3std3__45__cpo5beginE
	.align		8
        /*0018*/ 	.dword	_ZN40_INTERNAL_f0774ec3_4_k_cu_9e196595_257164cuda3std3__45__cpo3endE
	.align		8
        /*0020*/ 	.dword	_ZN40_INTERNAL_f0774ec3_4_k_cu_9e196595_257164cuda3std3__45__cpo6cbeginE
	.align		8
        /*0028*/ 	.dword	_ZN40_INTERNAL_f0774ec3_4_k_cu_9e196595_257164cuda3std3__45__cpo4cendE
	.align		8
        /*0030*/ 	.dword	_ZN40_INTERNAL_f0774ec3_4_k_cu_9e196595_257164cuda3std3__442_GLOBAL__N__f0774ec3_4_k_cu_9e196595_257166ignoreE
	.align		8
        /*0038*/ 	.dword	_ZN40_INTERNAL_f0774ec3_4_k_cu_9e196595_257164cuda3std3__419piecewise_constructE
	.align		8
        /*0040*/ 	.dword	_ZN40_INTERNAL_f0774ec3_4_k_cu_9e196595_257164cuda3std3__48in_placeE
	.align		8
        /*0048*/ 	.dword	_ZN40_INTERNAL_f0774ec3_4_k_cu_9e196595_257164cuda3std6ranges3__45__cpo4swapE
	.align		8
        /*0050*/ 	.dword	_ZN40_INTERNAL_f0774ec3_4_k_cu_9e196595_257164cuda3std6ranges3__45__cpo9iter_moveE
	.align		8
        /*0058*/ 	.dword	_ZN40_INTERNAL_f0774ec3_4_k_cu_9e196595_257164cute7productE
	.align		8
        /*0060*/ 	.dword	_ZN40_INTERNAL_f0774ec3_4_k_cu_9e196595_257164cute1_E
	.align		8
        /*0068*/ 	.dword	$str$22
	.align		8
        /*0070*/ 	.dword	$str$23


//--------------------- .text._ZN7cutlass13device_kernelINS_4gemm6kernel13GemmUniversalIN4cute5tupleIJiiiiEEENS1_10collective13CollectiveMmaINS1_34MainloopSm90TmaGmmaWarpSpecializedILi3ENS5_IJNS4_1CILi1EEENSA_ILi2EEESB_EEENS1_35KernelTmaWarpSpecializedCooperativeEEENS5_IJNSA_ILi256EEESG_NSA_ILi64EEEEEENS_6half_tENS5_IJlSB_lEEESJ_SK_NS4_8TiledMMAINS4_8MMA_AtomIJNS4_4SM904GMMA26MMA_64x256x16_F32F16F16_SSILNSO_5MajorE0ELSQ_0ELNSO_7ScaleInE1ELSR_1EEEEEENS4_6LayoutINS5_IJSC_SB_SB_EEENS5_IJSB_NSA_ILi0EEESW_EEEEENS5_IJNS4_10UnderscoreESZ_SZ_EEEEENS4_23SM90_TMA_LOAD_MULTICASTENS4_14ComposedLayoutINS4_7SwizzleILi3ELi4ELi3EEENS4_18smem_ptr_flag_bitsILi16EEENSU_INS5_IJNSA_ILi8EEESH_EEENS5_IJSH_SB_EEEEEEEvNS4_8identityENS4_13SM90_TMA_LOADES1C_vS1D_EENS_8epilogue10collective6detail29Sm90TmaWarpSpecializedAdapterINS1H_15DefaultEpilogueISJ_SK_SK_NS1G_6thread17LinearCombinationISJ_Li1EffLNS1L_9ScaleType4KindE0ELNS_15FloatRoundStyleE2ESJ_EENS1_15EpilogueDefaultEEEEEvvEEEEvNT_6ParamsE --------------------------
	.section	.text._ZN7cutlass13device_kernelINS_4gemm6kernel13GemmUniversalIN4cute5tupleIJiiiiEEENS1_10collective13CollectiveMmaINS1_34MainloopSm90TmaGmmaWarpSpecializedILi3ENS5_IJNS4_1CILi1EEENSA_ILi2EEESB_EEENS1_35KernelTmaWarpSpecializedCooperativeEEENS5_IJNSA_ILi256EEESG_NSA_ILi64EEEEEENS_6half_tENS5_IJlSB_lEEESJ_SK_NS4_8TiledMMAINS4_8MMA_AtomIJNS4_4SM904GMMA26MMA_64x256x16_F32F16F16_SSILNSO_5MajorE0ELSQ_0ELNSO_7ScaleInE1ELSR_1EEEEEENS4_6LayoutINS5_IJSC_SB_SB_EEENS5_IJSB_NSA_ILi0EEESW_EEEEENS5_IJNS4_10UnderscoreESZ_SZ_EEEEENS4_23SM90_TMA_LOAD_MULTICASTENS4_14ComposedLayoutINS4_7SwizzleILi3ELi4ELi3EEENS4_18smem_ptr_flag_bitsILi16EEENSU_INS5_IJNSA_ILi8EEESH_EEENS5_IJSH_SB_EEEEEEEvNS4_8identityENS4_13SM90_TMA_LOADES1C_vS1D_EENS_8epilogue10collective6detail29Sm90TmaWarpSpecializedAdapterINS1H_15DefaultEpilogueISJ_SK_SK_NS1G_6thread17LinearCombinationISJ_Li1EffLNS1L_9ScaleType4KindE0ELNS_15FloatRoundStyleE2ESJ_EENS1_15EpilogueDefaultEEEEEvvEEEEvNT_6ParamsE,"ax",@progbits
	.align	128
.text._ZN7cutlass13device_kernelINS_4gemm6kernel13GemmUniversalIN4cute5tupleIJiiiiEEENS1_10collective13CollectiveMmaINS1_34MainloopSm90TmaGmmaWarpSpecializedILi3ENS5_IJNS4_1CILi1EEENSA_ILi2EEESB_EEENS1_35KernelTmaWarpSpecializedCooperativeEEENS5_IJNSA_ILi256EEESG_NSA_ILi64EEEEEENS_6half_tENS5_IJlSB_lEEESJ_SK_NS4_8TiledMMAINS4_8MMA_AtomIJNS4_4SM904GMMA26MMA_64x256x16_F32F16F16_SSILNSO_5MajorE0ELSQ_0ELNSO_7ScaleInE1ELSR_1EEEEEENS4_6LayoutINS5_IJSC_SB_SB_EEENS5_IJSB_NSA_ILi0EEESW_EEEEENS5_IJNS4_10UnderscoreESZ_SZ_EEEEENS4_23SM90_TMA_LOAD_MULTICASTENS4_14ComposedLayoutINS4_7SwizzleILi3ELi4ELi3EEENS4_18smem_ptr_flag_bitsILi16EEENSU_INS5_IJNSA_ILi8EEESH_EEENS5_IJSH_SB_EEEEEEEvNS4_8identityENS4_13SM90_TMA_LOADES1C_vS1D_EENS_8epilogue10collective6detail29Sm90TmaWarpSpecializedAdapterINS1H_15DefaultEpilogueISJ_SK_SK_NS1G_6thread17LinearCombinationISJ_Li1EffLNS1L_9ScaleType4KindE0ELNS_15FloatRoundStyleE2ESJ_EENS1_15EpilogueDefaultEEEEEvvEEEEvNT_6ParamsE:
        .type           _ZN7cutlass13device_kernelINS_4gemm6kernel13GemmUniversalIN4cute5tupleIJiiiiEEENS1_10collective13CollectiveMmaINS1_34MainloopSm90TmaGmmaWarpSpecializedILi3ENS5_IJNS4_1CILi1EEENSA_ILi2EEESB_EEENS1_35KernelTmaWarpSpecializedCooperativeEEENS5_IJNSA_ILi256EEESG_NSA_ILi64EEEEEENS_6half_tENS5_IJlSB_lEEESJ_SK_NS4_8TiledMMAINS4_8MMA_AtomIJNS4_4SM904GMMA26MMA_64x256x16_F32F16F16_SSILNSO_5MajorE0ELSQ_0ELNSO_7ScaleInE1ELSR_1EEEEEENS4_6LayoutINS5_IJSC_SB_SB_EEENS5_IJSB_NSA_ILi0EEESW_EEEEENS5_IJNS4_10UnderscoreESZ_SZ_EEEEENS4_23SM90_TMA_LOAD_MULTICASTENS4_14ComposedLayoutINS4_7SwizzleILi3ELi4ELi3EEENS4_18smem_ptr_flag_bitsILi16EEENSU_INS5_IJNSA_ILi8EEESH_EEENS5_IJSH_SB_EEEEEEEvNS4_8identityENS4_13SM90_TMA_LOADES1C_vS1D_EENS_8epilogue10collective6detail29Sm90TmaWarpSpecializedAdapterINS1H_15DefaultEpilogueISJ_SK_SK_NS1G_6thread17LinearCombinationISJ_Li1EffLNS1L_9ScaleType4KindE0ELNS_15FloatRoundStyleE2ESJ_EENS1_15EpilogueDefaultEEEEEvvEEEEvNT_6ParamsE,@function
        .size           _ZN7cutlass13device_kernelINS_4gemm6kernel13GemmUniversalIN4cute5tupleIJiiiiEEENS1_10collective13CollectiveMmaINS1_34MainloopSm90TmaGmmaWarpSpecializedILi3ENS5_IJNS4_1CILi1EEENSA_ILi2EEESB_EEENS1_35KernelTmaWarpSpecializedCooperativeEEENS5_IJNSA_ILi256EEESG_NSA_ILi64EEEEEENS_6half_tENS5_IJlSB_lEEESJ_SK_NS4_8TiledMMAINS4_8MMA_AtomIJNS4_4SM904GMMA26MMA_64x256x16_F32F16F16_SSILNSO_5MajorE0ELSQ_0ELNSO_7ScaleInE1ELSR_1EEEEEENS4_6LayoutINS5_IJSC_SB_SB_EEENS5_IJSB_NSA_ILi0EEESW_EEEEENS5_IJNS4_10UnderscoreESZ_SZ_EEEEENS4_23SM90_TMA_LOAD_MULTICASTENS4_14ComposedLayoutINS4_7SwizzleILi3ELi4ELi3EEENS4_18smem_ptr_flag_bitsILi16EEENSU_INS5_IJNSA_ILi8EEESH_EEENS5_IJSH_SB_EEEEEEEvNS4_8identityENS4_13SM90_TMA_LOADES1C_vS1D_EENS_8epilogue10collective6detail29Sm90TmaWarpSpecializedAdapterINS1H_15DefaultEpilogueISJ_SK_SK_NS1G_6thread17LinearCombinationISJ_Li1EffLNS1L_9ScaleType4KindE0ELNS_15FloatRoundStyleE2ESJ_EENS1_15EpilogueDefaultEEEEEvvEEEEvNT_6ParamsE,(.L_x_579 - _ZN7cutlass13device_kernelINS_4gemm6kernel13GemmUniversalIN4cute5tupleIJiiiiEEENS1_10collective13CollectiveMmaINS1_34MainloopSm90TmaGmmaWarpSpecializedILi3ENS5_IJNS4_1CILi1EEENSA_ILi2EEESB_EEENS1_35KernelTmaWarpSpecializedCooperativeEEENS5_IJNSA_ILi256EEESG_NSA_ILi64EEEEEENS_6half_tENS5_IJlSB_lEEESJ_SK_NS4_8TiledMMAINS4_8MMA_AtomIJNS4_4SM904GMMA26MMA_64x256x16_F32F16F16_SSILNSO_5MajorE0ELSQ_0ELNSO_7ScaleInE1ELSR_1EEEEEENS4_6LayoutINS5_IJSC_SB_SB_EEENS5_IJSB_NSA_ILi0EEESW_EEEEENS5_IJNS4_10UnderscoreESZ_SZ_EEEEENS4_23SM90_TMA_LOAD_MULTICASTENS4_14ComposedLayoutINS4_7SwizzleILi3ELi4ELi3EEENS4_18smem_ptr_flag_bitsILi16EEENSU_INS5_IJNSA_ILi8EEESH_EEENS5_IJSH_SB_EEEEEEEvNS4_8identityENS4_13SM90_TMA_LOADES1C_vS1D_EENS_8epilogue10collective6detail29Sm90TmaWarpSpecializedAdapterINS1H_15DefaultEpilogueISJ_SK_SK_NS1G_6thread17LinearCombinationISJ_Li1EffLNS1L_9ScaleType4KindE0ELNS_15FloatRoundStyleE2ESJ_EENS1_15EpilogueDefaultEEEEEvvEEEEvNT_6ParamsE)
        .other          _ZN7cutlass13device_kernelINS_4gemm6kernel13GemmUniversalIN4cute5tupleIJiiiiEEENS1_10collective13CollectiveMmaINS1_34MainloopSm90TmaGmmaWarpSpecializedILi3ENS5_IJNS4_1CILi1EEENSA_ILi2EEESB_EEENS1_35KernelTmaWarpSpecializedCooperativeEEENS5_IJNSA_ILi256EEESG_NSA_ILi64EEEEEENS_6half_tENS5_IJlSB_lEEESJ_SK_NS4_8TiledMMAINS4_8MMA_AtomIJNS4_4SM904GMMA26MMA_64x256x16_F32F16F16_SSILNSO_5MajorE0ELSQ_0ELNSO_7ScaleInE1ELSR_1EEEEEENS4_6LayoutINS5_IJSC_SB_SB_EEENS5_IJSB_NSA_ILi0EEESW_EEEEENS5_IJNS4_10UnderscoreESZ_SZ_EEEEENS4_23SM90_TMA_LOAD_MULTICASTENS4_14ComposedLayoutINS4_7SwizzleILi3ELi4ELi3EEENS4_18smem_ptr_flag_bitsILi16EEENSU_INS5_IJNSA_ILi8EEESH_EEENS5_IJSH_SB_EEEEEEEvNS4_8identityENS4_13SM90_TMA_LOADES1C_vS1D_EENS_8epilogue10collective6detail29Sm90TmaWarpSpecializedAdapterINS1H_15DefaultEpilogueISJ_SK_SK_NS1G_6thread17LinearCombinationISJ_Li1EffLNS1L_9ScaleType4KindE0ELNS_15FloatRoundStyleE2ESJ_EENS1_15EpilogueDefaultEEEEEvvEEEEvNT_6ParamsE,@"STO_CUDA_ENTRY STV_DEFAULT"
_ZN7cutlass13device_kernelINS_4gemm6kernel13GemmUniversalIN4cute5tupleIJiiiiEEENS1_10collective13CollectiveMmaINS1_34MainloopSm90TmaGmmaWarpSpecializedILi3ENS5_IJNS4_1CILi1EEENSA_ILi2EEESB_EEENS1_35KernelTmaWarpSpecializedCooperativeEEENS5_IJNSA_ILi256EEESG_NSA_ILi64EEEEEENS_6half_tENS5_IJlSB_lEEESJ_SK_NS4_8TiledMMAINS4_8MMA_AtomIJNS4_4SM904GMMA26MMA_64x256x16_F32F16F16_SSILNSO_5MajorE0ELSQ_0ELNSO_7ScaleInE1ELSR_1EEEEEENS4_6LayoutINS5_IJSC_SB_SB_EEENS5_IJSB_NSA_ILi0EEESW_EEEEENS5_IJNS4_10UnderscoreESZ_SZ_EEEEENS4_23SM90_TMA_LOAD_MULTICASTENS4_14ComposedLayoutINS4_7SwizzleILi3ELi4ELi3EEENS4_18smem_ptr_flag_bitsILi16EEENSU_INS5_IJNSA_ILi8EEESH_EEENS5_IJSH_SB_EEEEEEEvNS4_8identityENS4_13SM90_TMA_LOADES1C_vS1D_EENS_8epilogue10collective6detail29Sm90TmaWarpSpecializedAdapterINS1H_15DefaultEpilogueISJ_SK_SK_NS1G_6thread17LinearCombinationISJ_Li1EffLNS1L_9ScaleType4KindE0ELNS_15FloatRoundStyleE2ESJ_EENS1_15EpilogueDefaultEEEEEvvEEEEvNT_6ParamsE:
[----:B------:R-:W0:Y:S02]  /*0000*/  LDC R1, c[0x0][0x28] ;  /* 0x00000a00ff017b82 */ /* 0x000e240000000800 */
[----:B0-----:R-:W-:Y:S01]  /*0010*/  VIADD R1, R1, 0xfffff878 ;  /* 0xfffff87801017836 */ /* 0x001fe20000000000 */
[----:B------:R-:W0:Y:S01]  /*0020*/  S2R R5, SR_TID.X ;  /* 0x0000000000057919 */ /* 0x000e220000002100 */
[----:B------:R-:W-:Y:S01]  /*0030*/  ELECT P0, URZ, PT ;  /* 0x00000000003f782f */ /* 0x000fe20003800000 */
[----:B------:R-:W-:Y:S01]  /*0040*/  BSSY B0, `(.L_x_0) ;  /* 0x0000015000007945 */ /* 0x000fe20003800000 */
[--C-:B0-----:R-:W-:Y:S02]  /*0050*/  SHF.R.U32.HI R0, RZ, 0x5, R5.reuse ;  /* 0x00000005ff007819 */ /* 0x101fe40000011605 */
[----:B------:R-:W-:-:S03]  /*0060*/  SHF.R.U32.HI R2, RZ, 0x7, R5 ;  /* 0x00000007ff027819 */ /* 0x000fc60000011605 */
[----:B------:R-:W0:Y:S04]  /*0070*/  SHFL.IDX PT, R3, R0, RZ, 0x1f ;  /* 0x00001fff00037589 */ /* 0x000e2800000e0000 */
[----:B------:R-:W1:Y:S01]  /*0080*/  SHFL.IDX PT, R2, R2, RZ, 0x1f ;  /* 0x00001fff02027589 */ /* 0x000e6200000e0000 */
[----:B0-----:R-:W-:Y:S02]  /*0090*/  R2UR UR9, R3 ;  /* 0x00000000030972ca */ /* 0x001fe400000e0000 */
[----:B-1----:R-:W-:-:S11]  /*00a0*/  R2UR UR5, R2 ;  /* 0x00000000020572ca */ /* 0x002fd600000e0000 */
[----:B------:R-:W-:Y:S02]  /*00b0*/  USHF.R.S32.HI UR4, URZ, 0x1f, UR9 ;  /* 0x0000001f3f047899 */ /* 0x000fe40008011409 */
[----:B------:R-:W-:Y:S02]  /*00c0*/  ISETP.NE.OR P0, PT, RZ, UR9, !P0 ;  /* 0x00000009ff007c0c */ /* 0x000fe4000c705670 */
[----:B------:R-:W-:-:S04]  /*00d0*/  ULEA.HI UR4, UR4, UR9, URZ, 0x2 ;  /* 0x0000000904047291 */ /* 0x000fc8000f8f103f */
[----:B------:R-:W-:-:S04]  /*00e0*/  ULOP3.LUT UR4, UR4, 0xfffffffc, URZ, 0xc0, !UPT ;  /* 0xfffffffc04047892 */ /* 0x000fc8000f8ec03f */
[----:B------:R-:W-:-:S03]  /*00f0*/  UIADD3 UR9, UR9, -UR4, URZ ;  /* 0x8000000409097290 */ /* 0x000fc6000fffe03f */
[----:B------:R-:W-:Y:S09]  /*0100*/  @P0 BRA `(.L_x_1) ;  /* 0x0000000000200947 */ /* 0x000ff20003800000 */
[----:B------:R-:W-:Y:S02]  /*0110*/  ULDC.64 UR6, c[0x0][0x198] ;  /* 0x0000660000067ab9 */ /* 0x000fe40000000a00 */
[----:B------:R-:W-:Y:S02]  /*0120*/  UIADD3 UR10, UP0, UR6, 0xf0, URZ ;  /* 0x000000f0060a7890 */ /* 0x000fe4000ff1e03f */
[----:B------:R-:W-:Y:S02]  /*0130*/  UIADD3 UR6, UP1, UR6, 0x1f0, URZ ;  /* 0x000001f006067890 */ /* 0x000fe4000ff3e03f */
[----:B------:R-:W-:Y:S02]  /*0140*/  UIADD3.X UR11, URZ, UR7, URZ, UP0, !UPT ;  /* 0x000000073f0b7290 */ /* 0x000fe400087fe43f */
[----:B------:R-:W-:-:S07]  /*0150*/  UIADD3.X UR7, URZ, UR7, URZ, UP1, !UPT ;  /* 0x000000073f077290 */ /* 0x000fce0008ffe43f */
[----:B------:R0:W-:Y:S02]  /*0160*/  UTMACCTL.PF [UR10] ;  /* 0x000000000a0079b9 */ /* 0x0001e40008040000 */
[----:B------:R0:W-:Y:S02]  /*0170*/  UTMACCTL.PF [UR6] ;  /* 0x00000000060079b9 */ /* 0x0001e40008040000 */
[----:B0-----:R-:W-:Y:S01]  /*0180*/  NOP ;  /* 0x0000000000007918 */ /* 0x001fe20000000000 */
.L_x_1:
[----:B------:R-:W-:Y:S05]  /*0190*/  BSYNC B0 ;  /* 0x0000000000007941 */ /* 0x000fea0003800000 */
.L_x_0:
[----:B------:R-:W0:Y:S01]  /*01a0*/  SHFL.IDX PT, R2, R0, RZ, 0x1f ;  /* 0x00001fff00027589 */ /* 0x000e2200000e0000 */
[----:B------:R-:W-:Y:S01]  /*01b0*/  UISETP.NE.AND UP0, UPT, UR9, 0x3, UPT ;  /* 0x000000030900788c */ /* 0x000fe2000bf05270 */
[----:B------:R-:W-:Y:S01]  /*01c0*/  ISETP.NE.AND P2, PT, RZ, UR5, PT ;  /* 0x00000005ff007c0c */ /* 0x000fe2000bf45270 */
[----:B------:R-:W-:Y:S02]  /*01d0*/  UIADD3 UR16, UR5, -0x1, URZ ;  /* 0xffffffff05107890 */ /* 0x000fe4000fffe03f */
[----:B------:R-:W-:Y:S02]  /*01e0*/  UISETP.EQ.OR UP0, UPT, UR9, URZ, !UP0 ;  /* 0x0000003f0900728c */ /* 0x000fe4000c702670 */
[----:B------:R-:W-:Y:S02]  /*01f0*/  UISETP.GE.U32.AND UP1, UPT, UR16, 0x2, UPT ;  /* 0x000000021000788c */ /* 0x000fe4000bf26070 */
[----:B------:R-:W-:-:S04]  /*0200*/  UISETP.EQ.AND UP0, UPT, UR5, URZ, UP0 ;  /* 0x0000003f0500728c */ /* 0x000fc80008702270 */
[----:B------:R-:W-:-:S04]  /*0210*/  USEL UR40, URZ, 0x1, !UP0 ;  /* 0x000000013f287887 */ /* 0x000fc8000c000000 */
[----:B------:R-:W-:Y:S01]  /*0220*/  USEL UR40, UR40, 0x2, UP1 ;  /* 0x0000000228287887 */ /* 0x000fe20008800000 */
[----:B0-----:R-:W-:-:S13]  /*0230*/  ISETP.NE.AND P0, PT, R2, RZ, PT ;  /* 0x000000ff0200720c */ /* 0x001fda0003f05270 */
[----:B------:R-:W-:Y:S05]  /*0240*/  @P0 BRA `(.L_x_2) ;  /* 0x0000000000500947 */ /* 0x000fea0003800000 */
[----:B------:R-:W0:Y:S01]  /*0250*/  S2UR UR8, SR_CgaCtaId ;  /* 0x00000000000879c3 */ /* 0x000e220000008800 */
[----:B------:R-:W-:Y:S01]  /*0260*/  UMOV UR4, 0x400 ;  /* 0x0000040000047882 */ /* 0x000fe20000000000 */
[----:B------:R-:W-:Y:S01]  /*0270*/  UMOV UR5, 0x1 ;  /* 0x0000000100057882 */ /* 0x000fe20000000000 */
[----:B------:R-:W-:Y:S01]  /*0280*/  UMOV UR6, 0x4 ;  /* 0x0000000400067882 */ /* 0x000fe20000000000 */
[----:B------:R-:W-:Y:S01]  /*0290*/  ELECT P0, URZ, PT ;  /* 0x00000000003f782f */ /* 0x000fe20003800000 */
[----:B------:R-:W-:-:S04]  /*02a0*/  UIADD3 UR6, -UR6, 0x100000, URZ ;  /* 0x0010000006067890 */ /* 0x000fc8000fffe13f */
[----:B------:R-:W-:Y:S02]  /*02b0*/  USHF.L.U32 UR7, UR6, 0xb, URZ ;  /* 0x0000000b06077899 */ /* 0x000fe4000800063f */
[----:B------:R-:W-:Y:S02]  /*02c0*/  USHF.L.U32 UR6, UR6, 0x1, URZ ;  /* 0x0000000106067899 */ /* 0x000fe4000800063f */
[----:B0-----:R-:W-:Y:S02]  /*02d0*/  ULEA UR8, UR8, UR4, 0x18 ;  /* 0x0000000408087291 */ /* 0x001fe4000f8ec03f */
[----:B------:R-:W-:-:S04]  /*02e0*/  UIADD3 UR4, -UR5, 0x100000, URZ ;  /* 0x0010000005047890 */ /* 0x000fc8000fffe13f */
[----:B------:R-:W-:Y:S02]  /*02f0*/  USHF.L.U32 UR5, UR4, 0xb, URZ ;  /* 0x0000000b04057899 */ /* 0x000fe4000800063f */
[----:B------:R-:W-:Y:S01]  /*0300*/  USHF.L.U32 UR4, UR4, 0x1, URZ ;  /* 0x0000000104047899 */ /* 0x000fe2000800063f */
[----:B------:R-:W0:Y:S11]  /*0310*/  FENCE.VIEW.ASYNC.S ;  /* 0x00000000000073c6 */ /* 0x000e360000000000 */
[----:B0-----:R0:W1:Y:S01]  /*0320*/  SYNCS.EXCH.64 URZ, [UR8], UR4 ;  /* 0x00000004083f75b2 */ /* 0x0010620008000100 */
[----:B------:R0:W2:Y:S01]  /*0330*/  SYNCS.EXCH.64 URZ, [UR8+0x18], UR6 ;  /* 0x00001806083f75b2 */ /* 0x0000a20008000100 */
[----:B------:R0:W3:Y:S01]  /*0340*/  SYNCS.EXCH.64 URZ, [UR8+0x8], UR4 ;  /* 0x00000804083f75b2 */ /* 0x0000e20008000100 */
[----:B------:R0:W4:Y:S01]  /*0350*/  SYNCS.EXCH.64 URZ, [UR8+0x20], UR6 ;  /* 0x00002006083f75b2 */ /* 0x0001220008000100 */
[----:B------:R0:W0:Y:S01]  /*0360*/  SYNCS.EXCH.64 URZ, [UR8+0x10], UR4 ;  /* 0x00001004083f75b2 */ /* 0x0000220008000100 */
[----:B------:R0:W0:Y:S01]  /*0370*/  SYNCS.EXCH.64 URZ, [UR8+0x28], UR6 ;  /* 0x00002806083f75b2 */ /* 0x0000220008000100 */
[----:B------:R-:W-:Y:S01]  /*0380*/  NOP ;  /* 0x0000000000007918 */ /* 0x000fe20000000000 */
.L_x_2:
[----:B------:R-:W5:Y:S01]  /*0390*/  S2UR UR10, SR_CTAID.Y ;  /* 0x00000000000a79c3 */ /* 0x000f620000002600 */
[----:B------:R-:W1:Y:S01]  /*03a0*/  SHFL.IDX PT, R0, R0, RZ, 0x1f ;  /* 0x00001fff00007589 */ /* 0x000e6200000e0000 */
[----:B------:R-:W-:Y:S02]  /*03b0*/  SHF.R.S32.HI R3, RZ, 0x1f, R5 ;  /* 0x0000001fff037819 */ /* 0x000fe40000011405 */
[----:B------:R-:W-:Y:S02]  /*03c0*/  ELECT P0, URZ, PT ;  /* 0x00000000003f782f */ /* 0x000fe40003800000 */
[----:B------:R-:W-:Y:S01]  /*03d0*/  SHF.R.S32.HI R7, RZ, 0x1f, R2 ;  /* 0x0000001fff077819 */ /* 0x000fe20000011402 */
[----:B0-----:R-:W-:Y:S01]  /*03e0*/  ULDC UR4, c[0x0][0x154] ;  /* 0x0000550000047ab9 */ /* 0x001fe20000000800 */
[----:B------:R-:W-:Y:S01]  /*03f0*/  LEA.HI R3, R3, R5, RZ, 0x7 ;  /* 0x0000000503037211 */ /* 0x000fe200078f38ff */
[----:B------:R-:W-:Y:S01]  /*0400*/  ULDC UR11, c[0x0][0x148] ;  /* 0x00005200000b7ab9 */ /* 0x000fe20000000800 */
[----:B------:R-:W0:Y:S01]  /*0410*/  S2UR UR13, SR_CTAID.X ;  /* 0x00000000000d79c3 */ /* 0x000e220000002500 */
[----:B------:R-:W-:Y:S01]  /*0420*/  LEA.HI R7, R7, R2, RZ, 0x2 ;  /* 0x0000000207077211 */ /* 0x000fe200078f10ff */
[----:B------:R-:W-:Y:S01]  /*0430*/  NOP ;  /* 0x0000000000007918 */ /* 0x000fe20000000000 */
[----:B------:R-:W-:Y:S01]  /*0440*/  LOP3.LUT R3, R3, 0xffffff80, RZ, 0xc0, !PT ;  /* 0xffffff8003037812 */ /* 0x000fe200078ec0ff */
[----:B------:R-:W-:Y:S01]  /*0450*/  NOP ;  /* 0x0000000000007918 */ /* 0x000fe20000000000 */
[----:B------:R-:W-:-:S03]  /*0460*/  LOP3.LUT R7, R7, 0x3ffffffc, RZ, 0xc0, !PT ;  /* 0x3ffffffc07077812 */ /* 0x000fc600078ec0ff */
[----:B------:R-:W-:Y:S01]  /*0470*/  IMAD.IADD R3, R5, 0x1, -R3 ;  /* 0x0000000105037824 */ /* 0x000fe200078e0a03 */
[----:B------:R-:W-:Y:S02]  /*0480*/  IADD3 R2, R2, -R7, RZ ;  /* 0x8000000702027210 */ /* 0x000fe40007ffe0ff */
[----:B-----5:R-:W-:Y:S02]  /*0490*/  I2FP.F32.U32 R4, UR10 ;  /* 0x0000000a00047c45 */ /* 0x020fe40008201000 */
[----:B-1----:R-:W-:Y:S02]  /*04a0*/  ISETP.NE.OR P0, PT, R0, RZ, !P0 ;  /* 0x000000ff0000720c */ /* 0x002fe40004705670 */
[----:B------:R-:W-:Y:S01]  /*04b0*/  SHF.R.S32.HI R0, RZ, 0x1f, R3 ;  /* 0x0000001fff007819 */ /* 0x000fe20000011403 */
[----:B------:R-:W-:Y:S01]  /*04c0*/  FMUL R8, R4, UR4 ;  /* 0x0000000404087c20 */ /* 0x000fe20008400000 */
[----:B------:R-:W-:Y:S01]  /*04d0*/  ULDC UR4, c[0x0][0x150] ;  /* 0x0000540000047ab9 */ /* 0x000fe20000000800 */
[----:B0-----:R-:W-:-:S02]  /*04e0*/  I2FP.F32.U32 R4, UR13 ;  /* 0x0000000d00047c45 */ /* 0x001fc40008201000 */
[----:B------:R-:W-:Y:S02]  /*04f0*/  LEA.HI R0, R0, R3, RZ, 0x3 ;  /* 0x0000000300007211 */ /* 0x000fe400078f18ff */
[----:B------:R-:W0:Y:S01]  /*0500*/  F2I.U32.TRUNC.NTZ R8, R8 ;  /* 0x0000000800087305 */ /* 0x000e22000020f000 */
[----:B------:R-:W-:Y:S01]  /*0510*/  FMUL R6, R4, UR4 ;  /* 0x0000000404067c20 */ /* 0x000fe20008400000 */
[--C-:B------:R-:W-:Y:S02]  /*0520*/  SHF.R.S32.HI R4, RZ, 0x3, R0.reuse ;  /* 0x00000003ff047819 */ /* 0x100fe40000011400 */
[----:B------:R-:W-:Y:S01]  /*0530*/  VOTEU.ALL UP0, P0 ;  /* 0x00000000003f7886 */ /* 0x000fe20000000000 */
[----:B------:R-:W-:Y:S01]  /*0540*/  SHF.R.S32.HI R5, RZ, 0x1f, R0 ;  /* 0x0000001fff057819 */ /* 0x000fe20000011400 */
[----:B------:R-:W-:Y:S01]  /*0550*/  UMOV UR4, 0x20 ;  /* 0x0000002000047882 */ /* 0x000fe20000000000 */
[----:B------:R-:W1:Y:S01]  /*0560*/  LDC R0, c[0x0][0x140] ;  /* 0x00005000ff007b82 */ /* 0x000e620000000800 */
[----:B------:R-:W5:Y:S01]  /*0570*/  F2I.U32.TRUNC.NTZ R6, R6 ;  /* 0x0000000600067305 */ /* 0x000f62000020f000 */
[----:B------:R-:W-:Y:S01]  /*0580*/  LEA.HI R5, R5, R4, RZ, 0x2 ;  /* 0x0000000405057211 */ /* 0x000fe200078f10ff */
[----:B------:R-:W-:Y:S01]  /*0590*/  @!UP0 UMOV UR7, 0x400 ;  /* 0x0000040000078882 */ /* 0x000fe20000000000 */
[----:B------:R-:W-:-:S04]  /*05a0*/  @!UP0 UIADD3 UR4, -UR4, 0x100000, URZ ;  /* 0x0010000004048890 */ /* 0x000fc8000fffe13f */
[----:B------:R-:W-:Y:S02]  /*05b0*/  @!UP0 USHF.L.U32 UR5, UR4, 0xb, URZ ;  /* 0x0000000b04058899 */ /* 0x000fe4000800063f */
[----:B------:R-:W-:Y:S01]  /*05c0*/  @!UP0 USHF.L.U32 UR4, UR4, 0x1, URZ ;  /* 0x0000000104048899 */ /* 0x000fe2000800063f */
[----:B------:R-:W-:Y:S01]  /*05d0*/  LOP3.LUT R5, R5, 0xfffffffc, RZ, 0xc0, !PT ;  /* 0xfffffffc05057812 */ /* 0x000fe200078ec0ff */
[----:B------:R-:W-:Y:S01]  /*05e0*/  VOTEU.ALL UP1, P0 ;  /* 0x00000000003f7886 */ /* 0x000fe20000020000 */
[----:B------:R-:W2:Y:S01]  /*05f0*/  @!UP0 S2UR UR8, SR_CgaCtaId ;  /* 0x00000000000889c3 */ /* 0x000ea20000008800 */
[----:B0-----:R-:W-:Y:S02]  /*0600*/  R2UR UR12, R8 ;  /* 0x00000000080c72ca */ /* 0x001fe400000e0000 */
[----:B------:R-:W-:-:S04]  /*0610*/  IMAD.IADD R5, R4, 0x1, -R5 ;  /* 0x0000000104057824 */ /* 0x000fc800078e0a05 */
[----:B------:R-:W-:Y:S01]  /*0620*/  IMAD R2, R2, 0x4, R5 ;  /* 0x0000000402027824 */ /* 0x000fe200078e0205 */
[----:B-----5:R-:W-:-:S03]  /*0630*/  R2UR UR6, R6 ;  /* 0x00000000060672ca */ /* 0x020fc600000e0000 */
[----:B------:R-:W-:-:S03]  /*0640*/  IMAD.SHL.U32 R5, R2, 0x4, RZ ;  /* 0x0000000402057824 */ /* 0x000fc600078e00ff */
[----:B------:R-:W-:Y:S02]  /*0650*/  UIADD3 UR12, -UR12, URZ, URZ ;  /* 0x0000003f0c0c7290 */ /* 0x000fe4000fffe13f */
[----:B------:R-:W-:Y:S02]  /*0660*/  LOP3.LUT R152, R2, 0xc, R5, 0x78, !PT ;  /* 0x0000000c02987812 */ /* 0x000fe400078e7805 */
[----:B------:R-:W-:Y:S01]  /*0670*/  UIMAD UR14, UR11, UR12, UR10 ;  /* 0x0000000c0b0e72a4 */ /* 0x000fe2000f8e020a */
[----:B-1----:R-:W-:Y:S02]  /*0680*/  ISETP.EQ.U32.AND P3, PT, R0, 0x1, PT ;  /* 0x000000010000780c */ /* 0x002fe40003f62070 */
[----:B------:R-:W-:Y:S02]  /*0690*/  UIADD3 UR6, -UR6, URZ, URZ ;  /* 0x0000003f06067290 */ /* 0x000fe4000fffe13f */
[----:B--2---:R-:W-:Y:S01]  /*06a0*/  @!UP0 ULEA UR7, UR8, UR7, 0x18 ;  /* 0x0000000708078291 */ /* 0x004fe2000f8ec03f */
[----:B------:R-:W-:Y:S01]  /*06b0*/  ISETP.NE.AND P1, PT, R152, UR14, PT ;  /* 0x0000000e98007c0c */ /* 0x000fe2000bf25270 */
[----:B------:R-:W-:Y:S01]  /*06c0*/  VOTEU.ALL UP0, P0 ;  /* 0x00000000003f7886 */ /* 0x000fe20000000000 */
[----:B------:R-:W-:Y:S01]  /*06d0*/  ULDC UR8, c[0x0][0x144] ;  /* 0x0000510000087ab9 */ /* 0x000fe20000000800 */
[----:B------:R-:W-:Y:S01]  /*06e0*/  LOP3.LUT P0, RZ, R3, 0x7, RZ, 0xc0, !PT ;  /* 0x0000000703ff7812 */ /* 0x000fe2000780c0ff */
[----:B------:R-:W-:-:S03]  /*06f0*/  UIMAD UR8, UR8, UR6, UR13 ;  /* 0x00000006080872a4 */ /* 0x000fc6000f8e020d */
[----:B------:R-:W-:-:S03]  /*0700*/  ISETP.LT.U32.AND P0, PT, R152, 0x2, !P0 ;  /* 0x000000029800780c */ /* 0x000fc60004701070 */
[----:B------:R-:W-:Y:S01]  /*0710*/  ISETP.EQ.OR P1, PT, RZ, UR8, !P1 ;  /* 0x00000008ff007c0c */ /* 0x000fe2000cf22670 */
[----:B------:R-:W0:Y:S02]  /*0720*/  FENCE.VIEW.ASYNC.S ;  /* 0x00000000000073c6 */ /* 0x000e240000000000 */
[----:B0-----:R0:W1:Y:S01]  /*0730*/  @!UP0 SYNCS.EXCH.64 URZ, [UR7+0x40], UR4 ;  /* 0x00004004073f85b2 */ /* 0x0010620008000100 */
[----:B------:R-:W-:-:S04]  /*0740*/  PLOP3.LUT P0, PT, P0, P1, PT, 0x80, 0x0 ;  /* 0x000000000000781c */ /* 0x000fc80000703070 */
[----:B------:R-:W-:Y:S01]  /*0750*/  P2R R17, PR, RZ, 0x1 ;  /* 0x00000001ff117803 */ /* 0x000fe20000000000 */
[----:B------:R0:W2:Y:S01]  /*0760*/  @!UP1 SYNCS.EXCH.64 URZ, [UR7+0x48], UR4 ;  /* 0x00004804073f95b2 */ /* 0x0000a20008000100 */
[----:B------:R-:W-:Y:S01]  /*0770*/  NOP ;  /* 0x0000000000007918 */ /* 0x000fe20000000000 */
[----:B------:R-:W-:Y:S06]  /*0780*/  @!P3 BRA `(.L_x_3) ;  /* 0x000000000008b947 */ /* 0x000fec0003800000 */
[----:B-1234-:R-:W-:Y:S01]  /*0790*/  UCGABAR_ARV ;  /* 0x00000000000079c7 */ /* 0x01efe20008000000 */
[----:B------:R-:W-:Y:S05]  /*07a0*/  BRA `(.L_x_4) ;  /* 0x0000000000047947 */ /* 0x000fea0003800000 */
.L_x_3:
[----:B-1234-:R-:W-:Y:S01]  /*07b0*/  NOP ;  /* 0x0000000000007918 */ /* 0x01efe20000000000 */
.L_x_4:
[----:B0-----:R-:W-:Y:S01]  /*07c0*/  ULDC UR4, c[0x0][0x65c] ;  /* 0x0001970000047ab9 */ /* 0x001fe20000000800 */
[----:B------:R-:W-:Y:S01]  /*07d0*/  UMOV UR5, URZ ;  /* 0x0000003f00057c82 */ /* 0x000fe20008000000 */
[----:B------:R-:W-:-:S03]  /*07e0*/  UISETP.NE.AND UP0, UPT, UR4, 0x1, UPT ;  /* 0x000000010400788c */ /* 0x000fc6000bf05270 */
[----:B------:R-:W-:Y:S01]  /*07f0*/  UMOV UR4, UR13 ;  /* 0x0000000d00047c82 */ /* 0x000fe20008000000 */
[----:B------:R-:W-:Y:S02]  /*0800*/  UP2UR UR45, UPR, URZ, 0x1 ;  /* 0x000000013f2d7883 */ /* 0x000fe40008000000 */
[----:B------:R-:W-:Y:S02]  /*0810*/  PLOP3.LUT P0, PT, PT, PT, UP0, 0x80, 0x0 ;  /* 0x000000000000781c */ /* 0x000fe40003f0f008 */
[----:B------:R-:W-:Y:S02]  /*0820*/  PLOP3.LUT P1, PT, PT, PT, UP0, 0x80, 0x0 ;  /* 0x000000000000781c */ /* 0x000fe40003f2f008 */
[----:B------:R-:W-:Y:S01]  /*0830*/  PLOP3.LUT P5, PT, PT, PT, UP0, 0x80, 0x0 ;  /* 0x000000000000781c */ /* 0x000fe20003faf008 */
[----:B------:R-:W-:Y:S01]  /*0840*/  @UP0 ULDC UR14, c[0x0][0x10] ;  /* 0x00000400000e0ab9 */ /* 0x000fe20000000800 */
[----:B------:R-:W-:Y:S01]  /*0850*/  @UP0 UMOV UR6, UR10 ;  /* 0x0000000a00060c82 */ /* 0x000fe20008000000 */
[----:B------:R-:W-:Y:S01]  /*0860*/  @UP0 UMOV UR7, URZ ;  /* 0x0000003f00070c82 */ /* 0x000fe20008000000 */
[----:B------:R-:W-:Y:S01]  /*0870*/  PLOP3.LUT P4, PT, PT, PT, UP0, 0x80, 0x0 ;  /* 0x000000000000781c */ /* 0x000fe20003f8f008 */
[----:B------:R-:W-:-:S03]  /*0880*/  @UP0 UIMAD.WIDE.U32 UR14, UR13, UR14, UR6 ;  /* 0x0000000e0d0e02a5 */ /* 0x000fc6000f8e0006 */
[----:B------:R-:W-:Y:S01]  /*0890*/  @!UP0 ULDC UR7, c[0x0][0xc] ;  /* 0x0000030000078ab9 */ /* 0x000fe20000000800 */
[----:B------:R-:W-:Y:S01]  /*08a0*/  @UP0 UMOV UR6, URZ ;  /* 0x0000003f00060c82 */ /* 0x000fe20008000000 */
[----:B------:R-:W-:Y:S01]  /*08b0*/  @!UP0 UIMAD.WIDE.U32 UR4, UR10, UR7, UR4 ;  /* 0x000000070a0482a5 */ /* 0x000fe2000f8e0004 */
[----:B------:R-:W-:Y:S01]  /*08c0*/  IMAD.U32 R2, RZ, RZ, UR14 ;  /* 0x0000000eff027e24 */ /* 0x000fe2000f8e00ff */
[----:B------:R-:W-:Y:S02]  /*08d0*/  @UP0 UIADD3 UR6, UR15, UR6, URZ ;  /* 0x000000060f060290 */ /* 0x000fe4000fffe03f */
[----:B------:R-:W-:Y:S01]  /*08e0*/  MOV R3, UR15 ;  /* 0x0000000f00037c02 */ /* 0x000fe20008000f00 */
[----:B------:R-:W-:Y:S01]  /*08f0*/  @P0 IMAD.MOV.U32 R7, RZ, RZ, R2 ;  /* 0x000000ffff070224 */ /* 0x000fe200078e0002 */
[----:B------:R-:W-:Y:S01]  /*0900*/  MOV R3, UR5 ;  /* 0x0000000500037c02 */ /* 0x000fe20008000f00 */
[----:B------:R-:W-:Y:S02]  /*0910*/  IMAD.U32 R5, RZ, RZ, UR5 ;  /* 0x00000005ff057e24 */ /* 0x000fe4000f8e00ff */
[----:B------:R-:W-:-:S02]  /*0920*/  IMAD.U32 R2, RZ, RZ, UR4 ;  /* 0x00000004ff027e24 */ /* 0x000fc4000f8e00ff */
[----:B------:R-:W-:Y:S01]  /*0930*/  @P1 IMAD.U32 R6, RZ, RZ, UR6 ;  /* 0x00000006ff061e24 */ /* 0x000fe2000f8e00ff */
[----:B------:R-:W-:Y:S01]  /*0940*/  @!P5 MOV R6, R5 ;  /* 0x000000050006d202 */ /* 0x000fe20000000f00 */
[----:B------:R-:W-:Y:S02]  /*0950*/  @!P4 IMAD.MOV.U32 R7, RZ, RZ, R2 ;  /* 0x000000ffff07c224 */ /* 0x000fe400078e0002 */
[----:B------:R-:W-:Y:S02]  /*0960*/  IMAD.U32 R4, RZ, RZ, UR4 ;  /* 0x00000004ff047e24 */ /* 0x000fe4000f8e00ff */
[----:B------:R0:W-:Y:S04]  /*0970*/  STL [R1+0x200], R6 ;  /* 0x0002000601007387 */ /* 0x0001e80000100800 */
[----:B------:R0:W-:Y:S01]  /*0980*/  STL [R1+0x204], R7 ;  /* 0x0002040701007387 */ /* 0x0001e20000100800 */
[----:B------:R-:W-:Y:S05]  /*0990*/  @!P3 BRA `(.L_x_5) ;  /* 0x00000000000cb947 */ /* 0x000fea0003800000 */
[----:B------:R-:W-:Y:S01]  /*09a0*/  UCGABAR_WAIT ;  /* 0x0000000000007dc7 */ /* 0x000fe20008000000 */
[----:B------:R-:W-:Y:S01]  /*09b0*/  CCTL.IVALL ;  /* 0x00000000ff00798f */ /* 0x000fe20002000000 */
[----:B------:R-:W-:Y:S05]  /*09c0*/  BRA `(.L_x_6) ;  /* 0x0000000000047947 */ /* 0x000fea0003800000 */
.L_x_5:
[----:B------:R-:W-:Y:S06]  /*09d0*/  BAR.SYNC.DEFER_BLOCKING 0x0 ;  /* 0x0000000000007b1d */ /* 0x000fec0000010000 */
.L_x_6:
[----:B------:R-:W-:Y:S05]  /*09e0*/  @!P2 BRA `(.L_x_7) ;  /* 0x000001a00028a947 */ /* 0x000fea0003800000 */
[----:B------:R-:W-:-:S06]  /*09f0*/  UISETP.GT.U32.AND UP0, UPT, UR16, 0x1, UPT ;  /* 0x000000011000788c */ /* 0x000fcc000bf04070 */
[----:B------:R-:W-:-:S13]  /*0a00*/  PLOP3.LUT P0, PT, PT, PT, UP0, 0x80, 0x0 ;  /* 0x000000000000781c */ /* 0x000fda0003f0f008 */
[----:B------:R-:W-:Y:S05]  /*0a10*/  @P0 EXIT ;  /* 0x000000000000094d */ /* 0x000fea0003800000 */
[----:B------:R-:W-:Y:S01]  /*0a20*/  ULDC.64 UR4, c[0x0][0x650] ;  /* 0x0001940000047ab9 */ /* 0x000fe20000000a00 */
[----:B------:R-:W-:Y:S01]  /*0a30*/  UMOV UR41, 0xffffffff ;  /* 0xffffffff00297882 */ /* 0x000fe20000000000 */
[----:B------:R-:W-:Y:S01]  /*0a40*/  ISETP.GE.U32.AND P0, PT, R7, UR4, PT ;  /* 0x0000000407007c0c */ /* 0x000fe2000bf06070 */
[----:B------:R-:W-:Y:S01]  /*0a50*/  UMOV UR42, 0xffffffff ;  /* 0xffffffff002a7882 */ /* 0x000fe20000000000 */
[----:B------:R-:W-:Y:S01]  /*0a60*/  UMOV UR43, 0xffffffff ;  /* 0xffffffff002b7882 */ /* 0x000fe20000000000 */
[----:B------:R-:W-:Y:S02]  /*0a70*/  PRMT R0, RZ, 0x7610, R0 ;  /* 0x00007610ff007816 */ /* 0x000fe40000000000 */
[----:B------:R-:W-:-:S13]  /*0a80*/  ISETP.GE.U32.AND.EX P0, PT, R6, UR5, PT, P0 ;  /* 0x0000000506007c0c */ /* 0x000fda000bf06100 */
[----:B------:R-:W-:Y:S05]  /*0a90*/  @P0 BRA `(.L_x_8) ;  /* 0x0000000400480947 */ /* 0x000fea0003800000 */
[----:B------:R-:W-:Y:S01]  /*0aa0*/  ULDC.64 UR16, c[0x0][0x628] ;  /* 0x00018a0000107ab9 */ /* 0x000fe20000000a00 */
[C---:B------:R-:W-:Y:S01]  /*0ab0*/  R2UR UR19, R7.reuse ;  /* 0x00000000071372ca */ /* 0x040fe200000e0000 */
[----:B------:R-:W-:Y:S01]  /*0ac0*/  ULDC UR18, c[0x0][0x630] ;  /* 0x00018c0000127ab9 */ /* 0x000fe20000000800 */
[----:B------:R-:W-:Y:S02]  /*0ad0*/  ISETP.NE.U32.AND P0, PT, RZ, UR16, PT ;  /* 0x00000010ff007c0c */ /* 0x000fe4000bf05070 */
[----:B------:R-:W-:Y:S02]  /*0ae0*/  R2UR UR4, R7 ;  /* 0x00000000070472ca */ /* 0x000fe400000e0000 */
[----:B------:R-:W-:Y:S02]  /*0af0*/  ISETP.NE.AND.EX P0, PT, RZ, UR17, PT, P0 ;  /* 0x00000011ff007c0c */ /* 0x000fe4000bf05300 */
[----:B------:R-:W-:-:S11]  /*0b00*/  R2UR UR5, R6 ;  /* 0x00000000060572ca */ /* 0x000fd600000e0000 */
[----:B------:R-:W-:Y:S05]  /*0b10*/  @!P0 BRA `(.L_x_9) ;  /* 0x0000000000308947 */ /* 0x000fea0003800000 */
[----:B------:R-:W-:Y:S01]  /*0b20*/  R2UR UR4, R7 ;  /* 0x00000000070472ca */ /* 0x000fe200000e0000 */
[----:B------:R-:W-:Y:S01]  /*0b30*/  ULDC UR9, c[0x0][0x634] ;  /* 0x00018d0000097ab9 */ /* 0x000fe20000000800 */
[----:B------:R-:W-:-:S11]  /*0b40*/  R2UR UR13, R6 ;  /* 0x00000000060d72ca */ /* 0x000fd600000e0000 */
[----:B------:R-:W-:-:S04]  /*0b50*/  UIADD3 UR9, UP0, UR4, UR9, URZ ;  /* 0x0000000904097290 */ /* 0x000fc8000ff1e03f */
[----:B------:R-:W-:-:S04]  /*0b60*/  UIADD3.X UR13, URZ, UR13, URZ, UP0, !UPT ;  /* 0x0000000d3f0d7290 */ /* 0x000fc800087fe43f */
[----:B------:R-:W-:-:S04]  /*0b70*/  UIMAD.WIDE.U32 UR4, UR13, UR16, URZ ;  /* 0x000000100d0472a5 */ /* 0x000fc8000f8e003f */
[----:B------:R-:W-:Y:S02]  /*0b80*/  UIMAD.WIDE.U32 UR6, UP0, UR9, UR17, UR4 ;  /* 0x00000011090672a5 */ /* 0x000fe4000f800004 */
[----:B------:R-:W-:Y:S02]  /*0b90*/  UIMAD.WIDE.U32 UR4, UR9, UR16, URZ ;  /* 0x00000010090472a5 */ /* 0x000fe4000f8e003f */
[----:B------:R-:W-:Y:S02]  /*0ba0*/  UIADD3.X UR15, URZ, URZ, URZ, UP0, !UPT ;  /* 0x0000003f3f0f7290 */ /* 0x000fe400087fe43f */
[----:B------:R-:W-:Y:S01]  /*0bb0*/  UIADD3 URZ, UP0, UR5, UR6, URZ ;  /* 0x00000006053f7290 */ /* 0x000fe2000ff1e03f */
[----:B------:R-:W-:-:S03]  /*0bc0*/  UMOV UR14, UR7 ;  /* 0x00000007000e7c82 */ /* 0x000fc60008000000 */
[----:B------:R-:W-:-:S12]  /*0bd0*/  UIMAD.WIDE.U32.X UR4, UR13, UR17, UR14, UP0 ;  /* 0x000000110d0472a5 */ /* 0x000fd800080e040e */
.L_x_9:
[----:B------:R-:W-:Y:S01]  /*0be0*/  USHF.R.U64 UR43, UR4, UR18, UR5 ;  /* 0x00000012042b7299 */ /* 0x000fe20008001205 */
[----:B------:R-:W-:Y:S01]  /*0bf0*/  R2UR UR7, R6 ;  /* 0x00000000060772ca */ /* 0x000fe200000e0000 */
[----:B------:R-:W-:Y:S02]  /*0c00*/  USHF.R.U32.HI UR4, URZ, UR18, UR5 ;  /* 0x000000123f047299 */ /* 0x000fe40008011605 */
[----:B------:R-:W-:Y:S01]  /*0c10*/  UIADD3 UR5, UP0, URZ, -UR43, URZ ;  /* 0x8000002b3f057290 */ /* 0x000fe2000ff1e03f */
[----:B------:R-:W-:Y:S01]  /*0c20*/  ULDC.64 UR14, c[0x0][0x620] ;  /* 0x00018800000e7ab9 */ /* 0x000fe20000000a00 */
[----:B------:R-:W-:Y:S02]  /*0c30*/  UMOV UR6, UR19 ;  /* 0x0000001300067c82 */ /* 0x000fe40008000000 */
[----:B------:R-:W-:Y:S01]  /*0c40*/  UIADD3.X UR4, URZ, ~UR4, URZ, UP0, !UPT ;  /* 0x800000043f047290 */ /* 0x000fe200087fe43f */
[----:B------:R-:W-:Y:S01]  /*0c50*/  ULDC UR9, c[0x0][0x618] ;  /* 0x0001860000097ab9 */ /* 0x000fe20000000800 */
[----:B------:R-:W-:-:S02]  /*0c60*/  UIMAD UR12, UR11, UR12, UR10 ;  /* 0x0000000c0b0c72a4 */ /* 0x000fc4000f8e020a */
[----:B------:R-:W-:Y:S02]  /*0c70*/  UIMAD UR4, UR4, UR14, URZ ;  /* 0x0000000e040472a4 */ /* 0x000fe4000f8e023f */
[----:B------:R-:W-:Y:S02]  /*0c80*/  UIMAD.WIDE.U32 UR6, UR5, UR14, UR6 ;  /* 0x0000000e050672a5 */ /* 0x000fe4000f8e0006 */
[----:B------:R-:W-:Y:S01]  /*0c90*/  UIMAD UR4, UR5, UR15, UR4 ;  /* 0x0000000f050472a4 */ /* 0x000fe2000f8e0204 */
[----:B------:R-:W-:Y:S01]  /*0ca0*/  ULDC UR10, c[0x0][0x608] ;  /* 0x00018200000a7ab9 */ /* 0x000fe20000000800 */
[----:B------:R-:W-:Y:S02]  /*0cb0*/  ULDC UR18, c[0x0][0x658] ;  /* 0x0001960000127ab9 */ /* 0x000fe40000000800 */
[----:B------:R-:W-:Y:S01]  /*0cc0*/  UIADD3 UR7, UR7, UR4, URZ ;  /* 0x0000000407077290 */ /* 0x000fe2000fffe03f */
[----:B------:R-:W-:Y:S02]  /*0cd0*/  UMOV UR11, 0xffffffff ;  /* 0xffffffff000b7882 */ /* 0x000fe40000000000 */
[----:B------:R-:W-:Y:S01]  /*0ce0*/  ULDC.64 UR4, c[0x0][0x640] ;  /* 0x0001900000047ab9 */ /* 0x000fe20000000a00 */
[----:B------:R-:W-:Y:S01]  /*0cf0*/  USHF.R.U64 UR16, UR6, UR9, UR7 ;  /* 0x0000000906107299 */ /* 0x000fe20008001207 */
[----:B------:R-:W-:Y:S01]  /*0d00*/  ISETP.NE.U32.AND P0, PT, RZ, UR4, PT ;  /* 0x00000004ff007c0c */ /* 0x000fe2000bf05070 */
[----:B------:R-:W-:-:S02]  /*0d10*/  USHF.R.U32.HI UR7, URZ, UR9, UR7 ;  /* 0x000000093f077299 */ /* 0x000fc40008011607 */
[----:B------:R-:W-:Y:S01]  /*0d20*/  USHF.L.U32 UR6, UR11, UR18, URZ ;  /* 0x000000120b067299 */ /* 0x000fe2000800063f */
[----:B------:R-:W-:Y:S01]  /*0d30*/  ISETP.NE.AND.EX P0, PT, RZ, UR5, PT, P0 ;  /* 0x00000005ff007c0c */ /* 0x000fe2000bf05300 */
[----:B------:R-:W-:Y:S02]  /*0d40*/  USHF.R.U64 UR22, UR16, UR10, UR7 ;  /* 0x0000000a10167299 */ /* 0x000fe40008001207 */
[----:B------:R-:W-:Y:S02]  /*0d50*/  USHF.R.U32.HI UR7, URZ, UR10, UR7 ;  /* 0x0000000a3f077299 */ /* 0x000fe40008011607 */
[----:B------:R-:W-:Y:S02]  /*0d60*/  UISETP.NE.AND UP1, UPT, UR45, URZ, UPT ;  /* 0x0000003f2d00728c */ /* 0x000fe4000bf25270 */
[----:B------:R-:W-:Y:S01]  /*0d70*/  USHF.R.U64 UR23, UR22, UR18, UR7 ;  /* 0x0000001216177299 */ /* 0x000fe20008001207 */
[----:B------:R-:W-:Y:S01]  /*0d80*/  ULDC UR17, c[0x0][0x600] ;  /* 0x0001800000117ab9 */ /* 0x000fe20000000800 */
[----:B------:R-:W-:-:S02]  /*0d90*/  ULOP3.LUT UR13, URZ, UR6, URZ, 0x33, !UPT ;  /* 0x000000063f0d7292 */ /* 0x000fc4000f8e333f */
[----:B------:R-:W-:Y:S02]  /*0da0*/  UIADD3 UR15, UR17, -0x1, URZ ;  /* 0xffffffff110f7890 */ /* 0x000fe4000fffe03f */
[----:B------:R-:W-:Y:S02]  /*0db0*/  USEL UR12, UR8, UR12, !UP1 ;  /* 0x0000000c080c7287 */ /* 0x000fe4000c800000 */
[----:B------:R-:W-:Y:S01]  /*0dc0*/  USHF.R.U32.HI UR7, URZ, UR18, UR7 ;  /* 0x000000123f077299 */ /* 0x000fe20008011607 */
[----:B------:R-:W-:Y:S01]  /*0dd0*/  ULDC UR19, c[0x0][0x648] ;  /* 0x0001920000137ab9 */ /* 0x000fe20000000800 */
[----:B------:R-:W-:Y:S01]  /*0de0*/  ULDC UR20, c[0x0][0x638] ;  /* 0x00018e0000147ab9 */ /* 0x000fe20000000800 */
[----:B------:R-:W-:Y:S01]  /*0df0*/  UMOV UR21, 0x1 ;  /* 0x0000000100157882 */ /* 0x000fe20000000000 */
[----:B------:R-:W-:Y:S01]  /*0e00*/  UMOV UR6, UR23 ;  /* 0x0000001700067c82 */ /* 0x000fe20008000000 */
[----:B------:R-:W-:Y:S07]  /*0e10*/  @!P0 BRA `(.L_x_10) ;  /* 0x0000000000308947 */ /* 0x000fee0003800000 */
[----:B------:R-:W-:Y:S02]  /*0e20*/  ULDC UR10, c[0x0][0x64c] ;  /* 0x00019300000a7ab9 */ /* 0x000fe40000000800 */
        /* <DEDUP_REMOVED lines=8> */
[----:B------:R-:W-:-:S07]  /*0eb0*/  UIMAD.WIDE.U32.X UR4, UR14, UR5, UR10, UP0 ;  /* 0x000000050e0472a5 */ /* 0x000fce00080e040a */
[----:B------:R-:W-:Y:S01]  /*0ec0*/  UMOV UR6, UR4 ;  /* 0x0000000400067c82 */ /* 0x000fe20008000000 */
[----:B------:R-:W-:-:S05]  /*0ed0*/  UMOV UR7, UR5 ;  /* 0x0000000500077c82 */ /* 0x000fca0008000000 */
.L_x_10:
[----:B------:R-:W-:Y:S01]  /*0ee0*/  USHF.R.U64 UR5, UR6, UR19, UR7 ;  /* 0x0000001306057299 */ /* 0x000fe20008001207 */
[----:B------:R-:W-:Y:S01]  /*0ef0*/  IMAD.MOV.U32 R0, RZ, RZ, 0x1 ;  /* 0x00000001ff007424 */ /* 0x000fe200078e00ff */
[----:B------:R-:W-:Y:S02]  /*0f00*/  USHF.L.U32 UR4, UR21, UR18, URZ ;  /* 0x0000001215047299 */ /* 0x000fe4000800063f */
[----:B------:R-:W-:Y:S02]  /*0f10*/  ULOP3.LUT UR13, UR22, UR13, URZ, 0xc0, !UPT ;  /* 0x0000000d160d7292 */ /* 0x000fe4000f8ec03f */
[----:B------:R-:W-:Y:S02]  /*0f20*/  UIADD3 UR6, -UR5, URZ, URZ ;  /* 0x0000003f05067290 */ /* 0x000fe4000fffe13f */
[----:B------:R-:W-:Y:S02]  /*0f30*/  UIMAD UR13, UR4, UR5, UR13 ;  /* 0x00000005040d72a4 */ /* 0x000fe4000f8e020d */
[----:B------:R-:W-:-:S02]  /*0f40*/  ULOP3.LUT UR15, UR16, UR15, URZ, 0xc0, !UPT ;  /* 0x0000000f100f7292 */ /* 0x000fc4000f8ec03f */
[----:B------:R-:W-:Y:S01]  /*0f50*/  UIMAD UR4, UR6, UR20, UR23 ;  /* 0x00000014060472a4 */ /* 0x000fe2000f8e0217 */
[----:B------:R-:W-:Y:S01]  /*0f60*/  ULDC UR5, c[0x0][0x610] ;  /* 0x0001840000057ab9 */ /* 0x000fe20000000800 */
[----:B------:R-:W-:Y:S02]  /*0f70*/  UISETP.NE.AND UP0, UPT, UR45, URZ, UPT ;  /* 0x0000003f2d00728c */ /* 0x000fe4000bf05270 */
[----:B------:R-:W-:Y:S02]  /*0f80*/  UIMAD UR12, UR13, UR5, UR12 ;  /* 0x000000050d0c72a4 */ /* 0x000fe4000f8e020c */
[----:B------:R-:W-:-:S04]  /*0f90*/  UIMAD UR4, UR4, UR17, UR15 ;  /* 0x00000011040472a4 */ /* 0x000fc8000f8e020f */
[----:B------:R-:W-:Y:S02]  /*0fa0*/  USEL UR42, UR4, UR12, !UP0 ;  /* 0x0000000c042a7287 */ /* 0x000fe4000c000000 */
[----:B------:R-:W-:-:S12]  /*0fb0*/  USEL UR41, UR12, UR4, !UP0 ;  /* 0x000000040c297287 */ /* 0x000fd8000c000000 */
.L_x_8:
[----:B------:R-:W-:-:S08]  /*0fc0*/  NOP ;  /* 0x0000000000007918 */ /* 0x000fd00000000000 */
[----:B------:R-:W1:Y:S02]  /*0fd0*/  USETMAXREG.TRY_ALLOC.CTAPOOL UP0, 0xf0 ;  /* 0x000000f0000079c8 */ /* 0x000e640008000600 */
[----:B-1----:R-:W-:-:S13]  /*0fe0*/  PLOP3.LUT P0, PT, PT, PT, UP0, 0x80, 0x0 ;  /* 0x000000000000781c */ /* 0x002fda0003f0f008 */
[----:B------:R-:W-:Y:S05]  /*0ff0*/  @!P0 BRA `(.L_x_8) ;  /* 0xfffffffc00f08947 */ /* 0x000fea000383ffff */
[----:B------:R-:W-:Y:S01]  /*1000*/  ULDC.64 UR4, c[0x0][0x598] ;  /* 0x0001660000047ab9 */ /* 0x000fe20000000a00 */
[----:B------:R-:W-:Y:S01]  /*1010*/  ULDC.64 UR36, c[0x0][0x208] ;  /* 0x0000820000247ab9 */ /* 0x000fe20000000a00 */
[----:B------:R-:W-:-:S04]  /*1020*/  ISETP.NE.U32.AND P0, PT, RZ, UR4, PT ;  /* 0x00000004ff007c0c */ /* 0x000fc8000bf05070 */
[----:B------:R-:W-:-:S13]  /*1030*/  ISETP.NE.AND.EX P0, PT, RZ, UR5, PT, P0 ;  /* 0x00000005ff007c0c */ /* 0x000fda000bf05300 */
[----:B------:R-:W-:Y:S05]  /*1040*/  @!P0 BRA `(.L_x_11) ;  /* 0x00000000001c8947 */ /* 0x000fea0003800000 */
[----:B------:R-:W1:Y:S02]  /*1050*/  LDC.64 R2, c[0x0][0x598] ;  /* 0x00016600ff027b82 */ /* 0x000e640000000a00 */
[----:B-1----:R-:W2:Y:S02]  /*1060*/  LDG.E.64 R2, desc[UR36][R2.64] ;  /* 0x0000002402027981 */ /* 0x002ea4000c1e1b00 */
[----:B--2---:R-:W-:-:S04]  /*1070*/  ISETP.NE.U32.AND P0, PT, R2, RZ, PT ;  /* 0x000000ff0200720c */ /* 0x004fc80003f05070 */
[----:B------:R-:W-:-:S13]  /*1080*/  ISETP.NE.AND.EX P0, PT, R3, RZ, PT, P0 ;  /* 0x000000ff0300720c */ /* 0x000fda0003f05300 */
[----:B------:R-:W-:Y:S05]  /*1090*/  @!P0 BRA `(.L_x_11) ;  /* 0x0000000000088947 */ /* 0x000fea0003800000 */
[----:B------:R1:W5:Y:S01]  /*10a0*/  LD.E R2, desc[UR36][R2.64] ;  /* 0x0000002402027980 */ /* 0x000362000c101900 */
[----:B------:R-:W-:Y:S05]  /*10b0*/  BRA `(.L_x_12) ;  /* 0x0000000000247947 */ /* 0x000fea0003800000 */
.L_x_11:
[----:B------:R-:W-:Y:S02]  /*10c0*/  ULDC.64 UR4, c[0x0][0x588] ;  /* 0x0001620000047ab9 */ /* 0x000fe40000000a00 */
[----:B------:R-:W-:-:S04]  /*10d0*/  ISETP.NE.U32.AND P0, PT, RZ, UR4, PT ;  /* 0x00000004ff007c0c */ /* 0x000fc8000bf05070 */
[----:B------:R-:W-:-:S13]  /*10e0*/  ISETP.NE.AND.EX P0, PT, RZ, UR5, PT, P0 ;  /* 0x00000005ff007c0c */ /* 0x000fda000bf05300 */
[----:B------:R-:W-:Y:S05]  /*10f0*/  @!P0 BRA `(.L_x_13) ;  /* 0x00000000000c8947 */ /* 0x000fea0003800000 */
[----:B------:R-:W1:Y:S02]  /*1100*/  LDC.64 R2, c[0x0][0x588] ;  /* 0x00016200ff027b82 */ /* 0x000e640000000a00 */
[----:B-1----:R2:W5:Y:S01]  /*1110*/  LDG.E R2, desc[UR36][R2.64] ;  /* 0x0000002402027981 */ /* 0x002562000c1e1900 */
[----:B------:R-:W-:Y:S05]  /*1120*/  BRA `(.L_x_12) ;  /* 0x0000000000087947 */ /* 0x000fea0003800000 */
.L_x_13:
[----:B------:R-:W-:Y:S02]  /*1130*/  ULDC UR4, c[0x0][0x580] ;  /* 0x0001600000047ab9 */ /* 0x000fe40000000800 */
[----:B------:R-:W-:-:S07]  /*1140*/  IMAD.U32 R2, RZ, RZ, UR4 ;  /* 0x00000004ff027e24 */ /* 0x000fce000f8e00ff */
.L_x_12:
[----:B------:R-:W-:Y:S02]  /*1150*/  ULDC.64 UR4, c[0x0][0x5a0] ;  /* 0x0001680000047ab9 */ /* 0x000fe40000000a00 */
[----:B------:R-:W-:-:S04]  /*1160*/  ISETP.NE.U32.AND P0, PT, RZ, UR4, PT ;  /* 0x00000004ff007c0c */ /* 0x000fc8000bf05070 */
[----:B------:R-:W-:-:S13]  /*1170*/  ISETP.NE.AND.EX P0, PT, RZ, UR5, PT, P0 ;  /* 0x00000005ff007c0c */ /* 0x000fda000bf05300 */
[----:B------:R-:W-:Y:S05]  /*1180*/  @!P0 BRA `(.L_x_14) ;  /* 0x00000000001c8947 */ /* 0x000fea0003800000 */
[----:B------:R-:W3:Y:S02]  /*1190*/  LDC.64 R4, c[0x0][0x5a0] ;  /* 0x00016800ff047b82 */ /* 0x000ee40000000a00 */
[----:B---3--:R-:W3:Y:S02]  /*11a0*/  LDG.E.64 R4, desc[UR36][R4.64] ;  /* 0x0000002404047981 */ /* 0x008ee4000c1e1b00 */
[----:B---3--:R-:W-:-:S04]  /*11b0*/  ISETP.NE.U32.AND P0, PT, R4, RZ, PT ;  /* 0x000000ff0400720c */ /* 0x008fc80003f05070 */
[----:B------:R-:W-:-:S13]  /*11c0*/  ISETP.NE.AND.EX P0, PT, R5, RZ, PT, P0 ;  /* 0x000000ff0500720c */ /* 0x000fda0003f05300 */
[----:B------:R-:W-:Y:S05]  /*11d0*/  @!P0 BRA `(.L_x_14) ;  /* 0x0000000000088947 */ /* 0x000fea0003800000 */
[----:B------:R3:W5:Y:S01]  /*11e0*/  LD.E R16, desc[UR36][R4.64] ;  /* 0x0000002404107980 */ /* 0x000762000c101900 */
[----:B------:R-:W-:Y:S05]  /*11f0*/  BRA `(.L_x_15) ;  /* 0x0000000000247947 */ /* 0x000fea0003800000 */
.L_x_14:
[----:B------:R-:W-:Y:S02]  /*1200*/  ULDC.64 UR4, c[0x0][0x590] ;  /* 0x0001640000047ab9 */ /* 0x000fe40000000a00 */
[----:B------:R-:W-:-:S04]  /*1210*/  ISETP.NE.U32.AND P0, PT, RZ, UR4, PT ;  /* 0x00000004ff007c0c */ /* 0x000fc8000bf05070 */
[----:B------:R-:W-:-:S13]  /*1220*/  ISETP.NE.AND.EX P0, PT, RZ, UR5, PT, P0 ;  /* 0x00000005ff007c0c */ /* 0x000fda000bf05300 */
[----:B------:R-:W-:Y:S05]  /*1230*/  @!P0 BRA `(.L_x_16) ;  /* 0x00000000000c8947 */ /* 0x000fea0003800000 */
[----:B------:R-:W3:Y:S02]  /*1240*/  LDC.64 R4, c[0x0][0x590] ;  /* 0x00016400ff047b82 */ /* 0x000ee40000000a00 */
[----:B---3--:R4:W5:Y:S01]  /*1250*/  LDG.E R16, desc[UR36][R4.64] ;  /* 0x0000002404107981 */ /* 0x008962000c1e1900 */
[----:B------:R-:W-:Y:S05]  /*1260*/  BRA `(.L_x_15) ;  /* 0x0000000000087947 */ /* 0x000fea0003800000 */
.L_x_16:
[----:B------:R-:W-:Y:S02]  /*1270*/  ULDC UR4, c[0x0][0x584] ;  /* 0x0001610000047ab9 */ /* 0x000fe40000000800 */
[----:B------:R-:W-:-:S07]  /*1280*/  IMAD.U32 R16, RZ, RZ, UR4 ;  /* 0x00000004ff107e24 */ /* 0x000fce000f8e00ff */
.L_x_15:
[----:B------:R-:W-:-:S13]  /*1290*/  LOP3.LUT P0, RZ, R0, 0xff, RZ, 0xc0, !PT ;  /* 0x000000ff00ff7812 */ /* 0x000fda000780c0ff */
[----:B------:R-:W-:Y:S05]  /*12a0*/  @!P0 EXIT ;  /* 0x000000000000894d */ /* 0x000fea0003800000 */
[----:B------:R-:W-:Y:S01]  /*12b0*/  ULDC UR4, c[0x0][0x28c] ;  /* 0x0000a30000047ab9 */ /* 0x000fe20000000800 */
[----:B------:R-:W-:Y:S01]  /*12c0*/  UMOV UR38, URZ ;  /* 0x0000003f00267c82 */ /* 0x000fe20008000000 */
[----:B------:R-:W-:Y:S01]  /*12d0*/  UIADD3 UR4, UR4, 0x3f, URZ ;  /* 0x0000003f04047890 */ /* 0x000fe2000fffe03f */
[----:B------:R-:W-:-:S03]  /*12e0*/  UMOV UR39, URZ ;  /* 0x0000003f00277c82 */ /* 0x000fc60008000000 */
[----:B------:R-:W-:-:S04]  /*12f0*/  USHF.R.S32.HI UR5, URZ, 0x1f, UR4 ;  /* 0x0000001f3f057899 */ /* 0x000fc80008011404 */
[----:B------:R-:W-:-:S04]  /*1300*/  ULEA.HI UR5, UR5, UR4, URZ, 0x6 ;  /* 0x0000000405057291 */ /* 0x000fc8000f8f303f */
[----:B------:R-:W-:-:S12]  /*1310*/  USHF.R.S32.HI UR44, URZ, 0x6, UR5 ;  /* 0x000000063f2c7899 */ /* 0x000fd80008011405 */
.L_x_546:
[----:B------:R-:W0:Y:S01]  /*1320*/  S2R R0, SR_TID.X ;  /* 0x0000000000007919 */ /* 0x000e220000002100 */
[----:B-1----:R-:W1:Y:S01]  /*1330*/  S2UR UR7, SR_CgaCtaId ;  /* 0x00000000000779c3 */ /* 0x002e620000008800 */
[----:B------:R-:W-:Y:S02]  /*1340*/  UMOV UR6, 0x400 ;  /* 0x0000040000067882 */ /* 0x000fe40000000000 */
[----:B-1----:R-:W-:Y:S01]  /*1350*/  ULEA UR6, UR7, UR6, 0x18 ;  /* 0x0000000607067291 */ /* 0x002fe2000f8ec03f */
[----:B0-----:R-:W-:-:S04]  /*1360*/  LOP3.LUT R0, R0, 0x80, RZ, 0xc0, !PT ;  /* 0x0000008000007812 */ /* 0x001fc800078ec0ff */
[----:B------:R-:W-:-:S06]  /*1370*/  SHF.R.U32.HI R0, RZ, 0x7, R0 ;  /* 0x00000007ff007819 */ /* 0x000fcc0000011600 */
[----:B------:R-:W0:Y:S02]  /*1380*/  SHFL.IDX PT, R0, R0, RZ, 0x1f ;  /* 0x00001fff00007589 */ /* 0x000e2400000e0000 */
[----:B0-----:R-:W-:-:S13]  /*1390*/  R2UR UR4, R0 ;  /* 0x00000000000472ca */ /* 0x001fda00000e0000 */
[----:B------:R-:W-:-:S04]  /*13a0*/  ULEA.HI UR5, UR4, UR4, URZ, 0x1 ;  /* 0x0000000404057291 */ /* 0x000fc8000f8f083f */
[----:B------:R-:W-:-:S04]  /*13b0*/  ULOP3.LUT UR5, UR5, 0x7fffe, URZ, 0xc0, !UPT ;  /* 0x0007fffe05057892 */ /* 0x000fc8000f8ec03f */
[----:B------:R-:W-:-:S03]  /*13c0*/  UIADD3 UR5, UR4, -UR5, URZ ;  /* 0x8000000504057290 */ /* 0x000fc6000fffe03f */
[----:B------:R-:W-:Y:S01]  /*13d0*/  ULDC UR4, c[0x0][0x28c] ;  /* 0x0000a30000047ab9 */ /* 0x000fe20000000800 */
[----:B------:R-:W-:Y:S01]  /*13e0*/  ULEA UR5, UR5, UR6, 0xd ;  /* 0x0000000605057291 */ /* 0x000fe2000f8e683f */
[----:B------:R-:W-:-:S03]  /*13f0*/  ISETP.LT.AND P0, PT, RZ, UR4, PT ;  /* 0x00000004ff007c0c */ /* 0x000fc6000bf01270 */
[----:B------:R-:W-:-:S04]  /*1400*/  UIADD3 UR5, UR5, 0x100, URZ ;  /* 0x0000010005057890 */ /* 0x000fc8000fffe03f */
[----:B------:R-:W-:-:S04]  /*1410*/  USHF.R.U32.HI UR5, URZ, 0x4, UR5 ;  /* 0x000000043f057899 */ /* 0x000fc80008011605 */
[----:B------:R-:W-:Y:S02]  /*1420*/  ULOP3.LUT UR46, UR5, 0x3fff, URZ, 0xc0, !UPT ;  /* 0x00003fff052e7892 */ /* 0x000fe4000f8ec03f */
[----:B---3--:R-:W-:Y:S10]  /*1430*/  @P0 BRA `(.L_x_17) ;  /* 0x0000000000400947 */ /* 0x008ff40003800000 */
[----:B------:R-:W-:Y:S01]  /*1440*/  MOV R0, 0x0 ;  /* 0x0000000000007802 */ /* 0x000fe20000000f00 */
[----:B------:R-:W-:Y:S01]  /*1450*/  ULDC.64 UR4, c[0x4][0x68] ;  /* 0x01001a0000047ab9 */ /* 0x000fe20000000a00 */
[----:B------:R-:W-:Y:S01]  /*1460*/  ULDC.64 UR6, c[0x4][0x8] ;  /* 0x0100020000067ab9 */ /* 0x000fe20000000a00 */
[----:B---34-:R-:W-:Y:S01]  /*1470*/  MOV R4, UR4 ;  /* 0x0000000400047c02 */ /* 0x018fe20008000f00 */
[----:B------:R0:W1:Y:S01]  /*1480*/  LDC.64 R14, c[0x4][R0] ;  /* 0x01000000000e7b82 */ /* 0x0000620000000a00 */
[----:B------:R-:W-:Y:S01]  /*1490*/  IMAD.U32 R5, RZ, RZ, UR5 ;  /* 0x00000005ff057e24 */ /* 0x000fe2000f8e00ff */
[----:B------:R-:W-:Y:S01]  /*14a0*/  ULDC.64 UR4, c[0x4][0x70] ;  /* 0x01001c0000047ab9 */ /* 0x000fe20000000a00 */
[----:B------:R-:W-:Y:S01]  /*14b0*/  MOV R10, UR6 ;  /* 0x00000006000a7c02 */ /* 0x000fe20008000f00 */
[----:B------:R-:W-:Y:S01]  /*14c0*/  IMAD.U32 R6, RZ, RZ, UR4 ;  /* 0x00000004ff067e24 */ /* 0x000fe2000f8e00ff */
[----:B------:R-:W-:Y:S01]  /*14d0*/  MOV R13, RZ ;  /* 0x000000ff000d7202 */ /* 0x000fe20000000f00 */
[----:B------:R-:W-:-:S02]  /*14e0*/  IMAD.U32 R7, RZ, RZ, UR5 ;  /* 0x00000005ff077e24 */ /* 0x000fc4000f8e00ff */
[----:B------:R-:W-:Y:S02]  /*14f0*/  IMAD.U32 R11, RZ, RZ, UR7 ;  /* 0x00000007ff0b7e24 */ /* 0x000fe4000f8e00ff */
[----:B------:R-:W-:Y:S02]  /*1500*/  IMAD.MOV.U32 R8, RZ, RZ, 0x1e1 ;  /* 0x000001e1ff087424 */ /* 0x000fe400078e00ff */
[----:B0-----:R-:W-:-:S07]  /*1510*/  IMAD.MOV.U32 R12, RZ, RZ, 0x1 ;  /* 0x00000001ff0c7424 */ /* 0x001fce00078e00ff */
[----:B------:R-:W-:-:S07]  /*1520*/  LEPC R20, `(.L_x_17) ;  /* 0x000000001014794e */ /* 0x000fce0000000000 */
[----:B-12--5:R-:W-:Y:S05]  /*1530*/  CALL.ABS.NOINC R14 ;  /* 0x000000000e007343 */ /* 0x026fea0003c00000 */
.L_x_17:
[----:B------:R-:W-:-:S06]  /*1540*/  ULOP3.LUT UR4, UR40, 0x1, URZ, 0xfc, !UPT ;  /* 0x0000000128047892 */ /* 0x000fcc000f8efc3f */
[----:B------:R-:W-:-:S05]  /*1550*/  IMAD.U32 R0, RZ, RZ, UR4 ;  /* 0x00000004ff007e24 */ /* 0x000fca000f8e00ff */
[----:B------:R-:W-:-:S13]  /*1560*/  ISETP.NE.AND P0, PT, R0, 0x3, PT ;  /* 0x000000030000780c */ /* 0x000fda0003f05270 */
[----:B------:R-:W-:Y:S05]  /*1570*/  @!P0 BRA `(.L_x_18) ;  /* 0x0000000000048947 */ /* 0x000fea0003800000 */
[----:B------:R-:W-:Y:S01]  /*1580*/  BPT.TRAP 0x1 ;  /* 0x000000040000795c */ /* 0x000fe20000300000 */
.L_x_18:
[----:B------:R-:W0:Y:S01]  /*1590*/  S2UR UR5, SR_CgaCtaId ;  /* 0x00000000000579c3 */ /* 0x000e220000008800 */
[----:B------:R-:W-:Y:S01]  /*15a0*/  UMOV UR4, 0x400 ;  /* 0x0000040000047882 */ /* 0x000fe20000000000 */
[----:B--2---:R-:W-:Y:S02]  /*15b0*/  IMAD.U32 R3, RZ, RZ, UR38 ;  /* 0x00000026ff037e24 */ /* 0x004fe4000f8e00ff */
[----:B---34-:R-:W-:-:S03]  /*15c0*/  IMAD.U32 R5, RZ, RZ, UR39 ;  /* 0x00000027ff057e24 */ /* 0x018fc6000f8e00ff */
[----:B------:R-:W-:Y:S01]  /*15d0*/  SHF.L.U32 R3, R3, 0x1f, RZ ;  /* 0x0000001f03037819 */ /* 0x000fe200000006ff */
[----:B0-----:R-:W-:-:S06]  /*15e0*/  ULEA UR4, UR5, UR4, 0x18 ;  /* 0x0000000405047291 */ /* 0x001fcc000f8ec03f */
[----:B------:R-:W-:-:S05]  /*15f0*/  MOV R0, UR4 ;  /* 0x0000000400007c02 */ /* 0x000fca0008000f00 */
[----:B------:R-:W-:-:S04]  /*1600*/  IMAD R4, R5, 0x8, R0 ;  /* 0x0000000805047824 */ /* 0x000fc800078e0200 */
[----:B------:R0:W1:Y:S01]  /*1610*/  SYNCS.PHASECHK.TRANS64.TRYWAIT P1, [R4+URZ], R3 ;  /* 0x00000003040075a7 */ /* 0x000062000802017f */
[----:B------:R-:W-:Y:S05]  /*1620*/  @!P0 BRA `(.L_x_19) ;  /* 0x0000000000048947 */ /* 0x000fea0003800000 */
[----:B------:R-:W-:Y:S01]  /*1630*/  BPT.TRAP 0x1 ;  /* 0x000000040000795c */ /* 0x000fe20000300000 */
.L_x_19:
[----:B-1----:R-:W-:Y:S05]  /*1640*/  @P1 BRA `(.L_x_20) ;  /* 0x0000000000081947 */ /* 0x002fea0003800000 */
[----:B------:R-:W1:Y:S02]  /*1650*/  SYNCS.PHASECHK.TRANS64.TRYWAIT P1, [R4+URZ], R3 ;  /* 0x00000003040075a7 */ /* 0x000e64000802017f */
[----:B-1----:R-:W-:Y:S05]  /*1660*/  @!P1 BRA `(.L_x_21) ;  /* 0x000001a800b49947 */ /* 0x002fea0003800000 */
.L_x_20:
[----:B------:R-:W-:-:S04]  /*1670*/  UISETP.LT.AND UP0, UPT, UR44, 0x1, UPT ;  /* 0x000000012c00788c */ /* 0x000fc8000bf01270 */
[----:B------:R-:W-:-:S06]  /*1680*/  USEL UR4, UR44, 0x1, UP0 ;  /* 0x000000012c047887 */ /* 0x000fcc0008000000 */
[----:B01----:R-:W-:Y:S01]  /*1690*/  IMAD.U32 R3, RZ, RZ, UR4 ;  /* 0x00000004ff037e24 */ /* 0x003fe2000f8e00ff */
[----:B------:R-:W-:Y:S05]  /*16a0*/  WARPSYNC.ALL ;  /* 0x0000000000007948 */ /* 0x000fea0003800000 */
[----:B------:R-:W-:-:S04]  /*16b0*/  IADD3 R3, -R3, UR44, RZ ;  /* 0x0000002c03037c10 */ /* 0x000fc8000fffe1ff */
[----:B------:R-:W-:Y:S02]  /*16c0*/  ISETP.GE.AND P1, PT, R3, 0x1, PT ;  /* 0x000000010300780c */ /* 0x000fe40003f26270 */
[----:B------:R-:W-:Y:S01]  /*16d0*/  R2UR UR4, R0 ;  /* 0x00000000000472ca */ /* 0x000fe200000e0000 */
[----:B------:R-:W-:Y:S01]  /*16e0*/  WARPGROUP.ARRIVE ;  /* 0x00000000000079c5 */ /* 0x000fe20000000000 */
[----:B------:R-:W-:Y:S01]  /*16f0*/  UMOV UR9, 0x40000040 ;  /* 0x4000004000097882 */ /* 0x000fe20000000000 */
[----:B------:R-:W-:Y:S01]  /*1700*/  UMOV UR11, 0x40000040 ;  /* 0x40000040000b7882 */ /* 0x000fe20000000000 */
[----:B------:R0:W-:Y:S04]  /*1710*/  STL [R1+0x2c8], R17 ;  /* 0x0002c81101007387 */ /* 0x0001e80000100800 */
[----:B-----5:R-:W-:Y:S04]  /*1720*/  STL [R1+0x2c4], R16 ;  /* 0x0002c41001007387 */ /* 0x020fe80000100800 */
[----:B------:R-:W-:Y:S01]  /*1730*/  STL [R1+0x2c0], R3 ;  /* 0x0002c00301007387 */ /* 0x000fe20000100800 */
[----:B------:R-:W-:-:S03]  /*1740*/  UIADD3 UR4, UR4, 0x18100, URZ ;  /* 0x0001810004047890 */ /* 0x000fc6000fffe03f */
[----:B------:R-:W-:Y:S01]  /*1750*/  STL [R1+0x2bc], R2 ;  /* 0x0002bc0201007387 */ /* 0x000fe20000100800 */
[----:B------:R-:W-:-:S03]  /*1760*/  USHF.R.U32.HI UR4, URZ, 0x4, UR4 ;  /* 0x000000043f047899 */ /* 0x000fc60008011604 */
[----:B------:R1:W-:Y:S01]  /*1770*/  STL [R1+0x2cc], R0 ;  /* 0x0002cc0001007387 */ /* 0x0003e20000100800 */
[----:B------:R-:W-:Y:S02]  /*1780*/  ULOP3.LUT UR5, UR4, 0x3fff, URZ, 0xc0, !UPT ;  /* 0x00003fff04057892 */ /* 0x000fe4000f8ec03f */
[----:B------:R-:W-:Y:S02]  /*1790*/  ULOP3.LUT UR4, UR46, 0x10000, URZ, 0xfc, !UPT ;  /* 0x000100002e047892 */ /* 0x000fe4000f8efc3f */
[----:B------:R-:W-:Y:S02]  /*17a0*/  ULOP3.LUT UR5, UR5, 0x10000, URZ, 0xfc, !UPT ;  /* 0x0001000005057892 */ /* 0x000fe4000f8efc3f */
[----:B------:R-:W-:Y:S02]  /*17b0*/  ULEA UR6, UR39, UR4, 0xb ;  /* 0x0000000427067291 */ /* 0x000fe4000f8e583f */
[----:B------:R-:W-:-:S05]  /*17c0*/  ULEA UR7, UR39, UR5, 0xb ;  /* 0x0000000527077291 */ /* 0x000fca000f8e583f */
[----:B------:R-:W-:Y:S02]  /*17d0*/  UMOV UR8, UR6 ;  /* 0x0000000600087c82 */ /* 0x000fe40008000000 */
[----:B------:R-:W-:Y:S02]  /*17e0*/  UMOV UR10, UR7 ;  /* 0x00000007000a7c82 */ /* 0x000fe40008000000 */
[----:B------:R-:W-:Y:S01]  /*17f0*/  HGMMA.64x256x16.F32 R24, gdesc[UR8], RZ, !UPT, gsb0 ;  /* 0x03e00000081879f0 */ /* 0x000fe2000c0008ff */
[----:B------:R-:W-:Y:S01]  /*1800*/  UIADD3 UR8, UR6, 0x400, URZ ;  /* 0x0000040006087890 */ /* 0x000fe2000fffe03f */
[----:B------:R-:W-:Y:S01]  /*1810*/  UMOV UR9, 0x40000040 ;  /* 0x4000004000097882 */ /* 0x000fe20000000000 */
[----:B------:R-:W-:Y:S02]  /*1820*/  WARPGROUP.DEPBAR.LE gsb0, 0x0 ;  /* 0x00008000000079c5 */ /* 0x000fe40000010000 */
[----:B------:R-:W-:Y:S01]  /*1830*/  STL.64 [R1], R24 ;  /* 0x0000001801007387 */ /* 0x000fe20000100a00 */
[----:B------:R-:W-:Y:S01]  /*1840*/  IMAD.MOV.U32 R235, RZ, RZ, R46 ;  /* 0x000000ffffeb7224 */ /* 0x000fe200078e002e */
[----:B------:R-:W-:Y:S01]  /*1850*/  MOV R234, R47 ;  /* 0x0000002f00ea7202 */ /* 0x000fe20000000f00 */
[----:B------:R-:W-:Y:S01]  /*1860*/  IMAD.MOV.U32 R233, RZ, RZ, R48 ;  /* 0x000000ffffe97224 */ /* 0x000fe200078e0030 */
[----:B------:R-:W-:Y:S01]  /*1870*/  STL.64 [R1+0x8], R26 ;  /* 0x0000081a01007387 */ /* 0x000fe20000100a00 */
        /* <DEDUP_REMOVED lines=59> */
[----:B0-----:R-:W-:Y:S01]  /*1c30*/  MOV R17, R135 ;  /* 0x0000008700117202 */ /* 0x001fe20000000f00 */
[----:B------:R-:W-:Y:S01]  /*1c40*/  IMAD.MOV.U32 R173, RZ, RZ, R89 ;  /* 0x000000ffffad7224 */ /* 0x000fe200078e0059 */
[----:B------:R-:W-:Y:S01]  /*1c50*/  MOV R13, R139 ;  /* 0x0000008b000d7202 */ /* 0x000fe20000000f00 */
[----:B------:R-:W-:Y:S01]  /*1c60*/  IMAD.MOV.U32 R174, RZ, RZ, R90 ;  /* 0x000000ffffae7224 */ /* 0x000fe200078e005a */
[----:B------:R-:W-:Y:S01]  /*1c70*/  MOV R9, R143 ;  /* 0x0000008f00097202 */ /* 0x000fe20000000f00 */
[----:B------:R-:W-:Y:S01]  /*1c80*/  IMAD.MOV.U32 R176, RZ, RZ, R92 ;  /* 0x000000ffffb07224 */ /* 0x000fe200078e005c */
[----:B------:R-:W-:Y:S01]  /*1c90*/  MOV R5, R147 ;  /* 0x0000009300057202 */ /* 0x000fe20000000f00 */
[----:B------:R-:W-:Y:S01]  /*1ca0*/  IMAD.MOV.U32 R177, RZ, RZ, R93 ;  /* 0x000000ffffb17224 */ /* 0x000fe200078e005d */
[----:B------:R0:W-:Y:S01]  /*1cb0*/  STL.64 [R1+0x50], R44 ;  /* 0x0000502c01007387 */ /* 0x0001e20000100a00 */
[----:B------:R-:W-:Y:S01]  /*1cc0*/  IMAD.MOV.U32 R178, RZ, RZ, R94 ;  /* 0x000000ffffb27224 */ /* 0x000fe200078e005e */
[----:B-1----:R-:W-:Y:S01]  /*1cd0*/  MOV R0, R151 ;  /* 0x0000009700007202 */ /* 0x002fe20000000f00 */
[----:B------:R-:W-:Y:S01]  /*1ce0*/  IMAD.MOV.U32 R180, RZ, RZ, R96 ;  /* 0x000000ffffb47224 */ /* 0x000fe200078e0060 */
[----:B------:R-:W-:Y:S01]  /*1cf0*/  STL [R1+0x580], R152 ;  /* 0x0005809801007387 */ /* 0x000fe20000100800 */
[----:B------:R-:W-:-:S02]  /*1d00*/  IMAD.MOV.U32 R181, RZ, RZ, R97 ;  /* 0x000000ffffb57224 */ /* 0x000fc400078e0061 */
[----:B------:R-:W-:Y:S02]  /*1d10*/  IMAD.MOV.U32 R182, RZ, RZ, R98 ;  /* 0x000000ffffb67224 */ /* 0x000fe400078e0062 */
[----:B------:R-:W-:Y:S02]  /*1d20*/  IMAD.MOV.U32 R184, RZ, RZ, R100 ;  /* 0x000000ffffb87224 */ /* 0x000fe400078e0064 */
[----:B------:R-:W-:Y:S02]  /*1d30*/  IMAD.MOV.U32 R185, RZ, RZ, R101 ;  /* 0x000000ffffb97224 */ /* 0x000fe400078e0065 */
[----:B------:R-:W-:Y:S02]  /*1d40*/  IMAD.MOV.U32 R186, RZ, RZ, R102 ;  /* 0x000000ffffba7224 */ /* 0x000fe400078e0066 */
[----:B------:R-:W-:Y:S02]  /*1d50*/  IMAD.MOV.U32 R188, RZ, RZ, R104 ;  /* 0x000000ffffbc7224 */ /* 0x000fe400078e0068 */
        /* <DEDUP_REMOVED lines=35> */
[----:B0-----:R-:W-:-:S06]  /*1f90*/  WARPGROUP.ARRIVE ;  /* 0x00000000000079c5 */ /* 0x001fcc0000000000 */
[----:B------:R-:W-:Y:S03]  /*1fa0*/  HGMMA.64x256x16.F32 R24, gdesc[UR8], RZ, !UPT, gsb0 ;  /* 0x03e00000081879f0 */ /* 0x000fe6000c0008ff */
[----:B------:R-:W-:Y:S02]  /*1fb0*/  WARPGROUP.DEPBAR.LE gsb0, 0x0 ;  /* 0x00008000000079c5 */ /* 0x000fe40000010000 */
[----:B------:R-:W-:Y:S04]  /*1fc0*/  STL.64 [R1+0x578], R150 ;  /* 0x0005789601007387 */ /* 0x000fe80000100a00 */
        /* <DEDUP_REMOVED lines=20> */
[----:B------:R0:W-:Y:S04]  /*2110*/  STL.64 [R1+0x4d0], R108 ;  /* 0x0004d06c01007387 */ /* 0x0001e80000100a00 */
[----:B0-----:R-:W2:Y:S04]  /*2120*/  LDL.LU R108, [R1] ;  /* 0x00000000016c7983 */ /* 0x001ea80000300800 */
[----:B------:R-:W2:Y:S04]  /*2130*/  LDL.LU R109, [R1+0x4] ;  /* 0x00000400016d7983 */ /* 0x000ea80000300800 */
        /* <DEDUP_REMOVED lines=19> */
[----:B------:R-:W2:Y:S01]  /*2270*/  LDL.LU R129, [R1+0x54] ;  /* 0x0000540001817983 */ /* 0x000ea20000300800 */
        /* <DEDUP_REMOVED lines=15> */
[----:B------:R-:W-:Y:S01]  /*2370*/  UIADD3 UR8, UR6, 0x2, URZ ;  /* 0x0000000206087890 */ /* 0x000fe2000fffe03f */
[----:B------:R-:W-:Y:S01]  /*2380*/  IMAD.MOV.U32 R140, RZ, RZ, R225 ;  /* 0x000000ffff8c7224 */ /* 0x000fe200078e00e1 */
[----:B------:R-:W-:Y:S01]  /*2390*/  MOV R225, R11 ;  /* 0x0000000b00e17202 */ /* 0x000fe20000000f00 */
[----:B------:R-:W-:Y:S01]  /*23a0*/  IMAD.MOV.U32 R142, RZ, RZ, R223 ;  /* 0x000000ffff8e7224 */ /* 0x000fe200078e00df */
[----:B------:R-:W-:Y:S01]  /*23b0*/  UIADD3 UR10, UR7, 0x2, URZ ;  /* 0x00000002070a7890 */ /* 0x000fe2000fffe03f */
[----:B------:R-:W-:Y:S01]  /*23c0*/  IMAD.MOV.U32 R143, RZ, RZ, R222 ;  /* 0x000000ffff8f7224 */ /* 0x000fe200078e00de */
[----:B------:R-:W-:Y:S01]  /*23d0*/  UMOV UR9, 0x40000040 ;  /* 0x4000004000097882 */ /* 0x000fe20000000000 */
[----:B------:R-:W-:Y:S01]  /*23e0*/  IMAD.MOV.U32 R144, RZ, RZ, R221 ;  /* 0x000000ffff907224 */ /* 0x000fe200078e00dd */
[----:B------:R-:W-:Y:S01]  /*23f0*/  MOV R221, R15 ;  /* 0x0000000f00dd7202 */ /* 0x000fe20000000f00 */
[----:B------:R-:W-:Y:S01]  /*2400*/  IMAD.MOV.U32 R146, RZ, RZ, R219 ;  /* 0x000000ffff927224 */ /* 0x000fe200078e00db */
[----:B------:R-:W-:Y:S01]  /*2410*/  UMOV UR11, 0x40000040 ;  /* 0x40000040000b7882 */ /* 0x000fe20000000000 */
[----:B------:R-:W-:-:S02]  /*2420*/  IMAD.MOV.U32 R147, RZ, RZ, R218 ;  /* 0x000000ffff937224 */ /* 0x000fc400078e00da */
[----:B------:R-:W-:Y:S01]  /*2430*/  IMAD.MOV.U32 R148, RZ, RZ, R217 ;  /* 0x000000ffff947224 */ /* 0x000fe200078e00d9 */
[----:B------:R-:W-:Y:S01]  /*2440*/  MOV R217, R19 ;  /* 0x0000001300d97202 */ /* 0x000fe20000000f00 */
[----:B------:R-:W-:Y:S02]  /*2450*/  IMAD.MOV.U32 R150, RZ, RZ, R215 ;  /* 0x000000ffff967224 */ /* 0x000fe400078e00d7 */
[----:B------:R-:W-:Y:S02]  /*2460*/  IMAD.MOV.U32 R151, RZ, RZ, R214 ;  /* 0x000000ffff977224 */ /* 0x000fe400078e00d6 */
[----:B------:R-:W-:Y:S01]  /*2470*/  IMAD.MOV.U32 R152, RZ, RZ, R213 ;  /* 0x000000ffff987224 */ /* 0x000fe200078e00d5 */
[----:B------:R-:W-:Y:S01]  /*2480*/  MOV R213, R23 ;  /* 0x0000001700d57202 */ /* 0x000fe20000000f00 */
        /* <DEDUP_REMOVED lines=16> */
[----:B------:R-:W-:-:S06]  /*2590*/  IMAD.MOV.U32 R235, RZ, RZ, R0 ;  /* 0x000000ffffeb7224 */ /* 0x000fcc00078e0000 */
[----:B--2---:R-:W-:-:S06]  /*25a0*/  WARPGROUP.ARRIVE ;  /* 0x00000000000079c5 */ /* 0x004fcc0000000000 */
[----:B------:R-:W-:Y:S03]  /*25b0*/  HGMMA.64x256x16.F32 R108, gdesc[UR8], R108, gsb0 ;  /* 0x03e00000086c79f0 */ /* 0x000fe6000800086c */
[----:B------:R-:W-:Y:S02]  /*25c0*/  WARPGROUP.DEPBAR.LE gsb0, 0x0 ;  /* 0x00008000000079c5 */ /* 0x000fe40000010000 */
[----:B------:R-:W-:Y:S04]  /*25d0*/  STL.64 [R1], R108 ;  /* 0x0000006c01007387 */ /* 0x000fe80000100a00 */
        /* <DEDUP_REMOVED lines=63> */
[----:B0-----:R-:W2:Y:S04]  /*29d0*/  LDL.LU R152, [R1+0x580] ;  /* 0x0005800001987983 */ /* 0x001ea80000300800 */
[----:B------:R-:W3:Y:S04]  /*29e0*/  LDL.LU.64 R150, [R1+0x578] ;  /* 0x0005780001967983 */ /* 0x000ee80000300a00 */
        /* <DEDUP_REMOVED lines=20> */
[----:B------:R-:W3:Y:S01]  /*2b30*/  LDL.LU.64 R108, [R1+0x4d0] ;  /* 0x0004d000016c7983 */ /* 0x000ee20000300a00 */
[----:B------:R-:W-:Y:S01]  /*2b40*/  UIADD3 UR8, UR6, 0x402, URZ ;  /* 0x0000040206087890 */ /* 0x000fe2000fffe03f */
[----:B------:R-:W-:Y:S01]  /*2b50*/  UMOV UR9, 0x40000040 ;  /* 0x4000004000097882 */ /* 0x000fe20000000000 */
[----:B---3--:R-:W-:-:S07]  /*2b60*/  WARPGROUP.ARRIVE ;  /* 0x00000000000079c5 */ /* 0x008fce0000000000 */
[----:B------:R-:W-:Y:S03]  /*2b70*/  HGMMA.64x256x16.F32 R24, gdesc[UR8], R24, gsb0 ;  /* 0x03e00000081879f0 */ /* 0x000fe60008000818 */
        /* <DEDUP_REMOVED lines=65> */
[----:B0-----:R-:W3:Y:S04]  /*2f90*/  LDL.LU.64 R24, [R1] ;  /* 0x0000000001187983 */ /* 0x001ee80000300a00 */
        /* <DEDUP_REMOVED lines=63> */
[----:B------:R-:W-:-:S02]  /*3390*/  UIADD3 UR8, UR6, 0x4, URZ ;  /* 0x0000000406087890 */ /* 0x000fc4000fffe03f */
[----:B------:R-:W-:Y:S01]  /*33a0*/  UIADD3 UR10, UR7, 0x4, URZ ;  /* 0x00000004070a7890 */ /* 0x000fe2000fffe03f */
[----:B------:R-:W-:Y:S01]  /*33b0*/  UMOV UR9, 0x40000040 ;  /* 0x4000004000097882 */ /* 0x000fe20000000000 */
[----:B------:R-:W-:Y:S01]  /*33c0*/  UMOV UR11, 0x40000040 ;  /* 0x40000040000b7882 */ /* 0x000fe20000000000 */
[----:B---3--:R-:W-:-:S06]  /*33d0*/  WARPGROUP.ARRIVE ;  /* 0x00000000000079c5 */ /* 0x008fcc0000000000 */
[----:B------:R-:W-:Y:S03]  /*33e0*/  HGMMA.64x256x16.F32 R24, gdesc[UR8], R24, gsb0 ;  /* 0x03e00000081879f0 */ /* 0x000fe60008000818 */
[----:B------:R-:W-:Y:S02]  /*33f0*/  WARPGROUP.DEPBAR.LE gsb0, 0x0 ;  /* 0x00008000000079c5 */ /* 0x000fe40000010000 */
[----:B------:R-:W-:Y:S01]  /*3400*/  STL.64 [R1], R24 ;  /* 0x0000001801007387 */ /* 0x000fe20000100a00 */
[----:B------:R-:W-:Y:S01]  /*3410*/  IMAD.MOV.U32 R5, RZ, RZ, R150 ;  /* 0x000000ffff057224 */ /* 0x000fe200078e0096 */
[----:B------:R-:W-:Y:S01]  /*3420*/  MOV R4, R151 ;  /* 0x0000009700047202 */ /* 0x000fe20000000f00 */
[----:B------:R-:W-:Y:S01]  /*3430*/  IMAD.MOV.U32 R6, RZ, RZ, R149 ;  /* 0x000000ffff067224 */ /* 0x000fe200078e0095 */
[----:B------:R-:W-:Y:S01]  /*3440*/  STL.64 [R1+0x8], R26 ;  /* 0x0000081a01007387 */ /* 0x000fe20000100a00 */
[----:B------:R-:W-:Y:S01]  /*3450*/  MOV R7, R148 ;  /* 0x0000009400077202 */ /* 0x000fe20000000f00 */
[----:B------:R-:W-:Y:S01]  /*3460*/  IMAD.MOV.U32 R9, RZ, RZ, R146 ;  /* 0x000000ffff097224 */ /* 0x000fe200078e0092 */
[----:B------:R-:W-:Y:S01]  /*3470*/  MOV R10, R145 ;  /* 0x00000091000a7202 */ /* 0x000fe20000000f00 */
        /* <DEDUP_REMOVED lines=32> */
[----:B------:R0:W-:Y:S01]  /*3680*/  STL.64 [R1+0x50], R44 ;  /* 0x0000502c01007387 */ /* 0x0001e20000100a00 */
[----:B------:R-:W-:Y:S01]  /*3690*/  IMAD.MOV.U32 R209, RZ, RZ, R125 ;  /* 0x000000ffffd17224 */ /* 0x000fe200078e007d */
[----:B------:R-:W-:Y:S01]  /*36a0*/  MOV R195, R111 ;  /* 0x0000006f00c37202 */ /* 0x000fe20000000f00 */
[----:B------:R-:W-:Y:S01]  /*36b0*/  IMAD.MOV.U32 R206, RZ, RZ, R122 ;  /* 0x000000ffffce7224 */ /* 0x000fe200078e007a */
[----:B------:R-:W3:Y:S01]  /*36c0*/  LDL.LU.64 R150, [R1+0x4c8] ;  /* 0x0004c80001967983 */ /* 0x000ee20000300a00 */
        /* <DEDUP_REMOVED lines=64> */
[----:B------:R-:W-:-:S02]  /*3ad0*/  IMAD.MOV.U32 R162, RZ, RZ, R78 ;  /* 0x000000ffffa27224 */ /* 0x000fc400078e004e */
[----:B------:R-:W-:Y:S01]  /*3ae0*/  IMAD.MOV.U32 R160, RZ, RZ, R76 ;  /* 0x000000ffffa07224 */ /* 0x000fe200078e004c */
[----:B------:R-:W3:Y:S01]  /*3af0*/  LDL.LU.64 R116, [R1+0x440] ;  /* 0x0004400001747983 */ /* 0x000ee20000300a00 */
[----:B------:R-:W-:Y:S02]  /*3b00*/  IMAD.MOV.U32 R161, RZ, RZ, R77 ;  /* 0x000000ffffa17224 */ /* 0x000fe400078e004d */
[----:B------:R-:W-:Y:S01]  /*3b10*/  IMAD.MOV.U32 R158, RZ, RZ, R74 ;  /* 0x000000ffff9e7224 */ /* 0x000fe200078e004a */
[----:B------:R-:W3:Y:S01]  /*3b20*/  LDL.LU.64 R114, [R1+0x438] ;  /* 0x0004380001727983 */ /* 0x000ee20000300a00 */
[----:B------:R-:W-:Y:S02]  /*3b30*/  IMAD.MOV.U32 R156, RZ, RZ, R72 ;  /* 0x000000ffff9c7224 */ /* 0x000fe400078e0048 */
        /* <DEDUP_REMOVED lines=29> */
[----:B------:R-:W-:-:S03]  /*3d10*/  IMAD.MOV.U32 R0, RZ, RZ, R46 ;  /* 0x000000ffff007224 */ /* 0x000fc600078e002e */
        /* <DEDUP_REMOVED lines=24> */
[----:B0-----:R-:W3:Y:S04]  /*3ea0*/  LDL.LU.64 R44, [R1+0x320] ;  /* 0x00032000012c7983 */ /* 0x001ee80000300a00 */
        /* <DEDUP_REMOVED lines=11> */
[----:B------:R-:W-:-:S02]  /*3f60*/  UMOV UR9, 0x40000040 ;  /* 0x4000004000097882 */ /* 0x000fc40000000000 */
[----:B--2---:R-:W-:Y:S01]  /*3f70*/  STL [R1+0x2b8], R152 ;  /* 0x0002b89801007387 */ /* 0x004fe20000100800 */
[----:B---3--:R-:W-:-:S06]  /*3f80*/  WARPGROUP.ARRIVE ;  /* 0x00000000000079c5 */ /* 0x008fcc0000000000 */
        /* <DEDUP_REMOVED lines=71> */
[----:B------:R-:W-:-:S02]  /*4400*/  IMAD.MOV.U32 R130, RZ, RZ, R0 ;  /* 0x000000ffff827224 */ /* 0x000fc400078e0000 */
[----:B------:R-:W-:Y:S01]  /*4410*/  IMAD.MOV.U32 R131, RZ, RZ, R17 ;  /* 0x000000ffff837224 */ /* 0x000fe200078e0011 */
[----:B------:R-:W-:Y:S01]  /*4420*/  UIADD3 UR8, UR6, 0x6, URZ ;  /* 0x0000000606087890 */ /* 0x000fe2000fffe03f */
[----:B------:R-:W-:Y:S01]  /*4430*/  IMAD.MOV.U32 R133, RZ, RZ, R3 ;  /* 0x000000ffff857224 */ /* 0x000fe200078e0003 */
[----:B------:R-:W-:Y:S01]  /*4440*/  UIADD3 UR10, UR7, 0x6, URZ ;  /* 0x00000006070a7890 */ /* 0x000fe2000fffe03f */
[----:B------:R-:W-:Y:S01]  /*4450*/  IMAD.MOV.U32 R134, RZ, RZ, R2 ;  /* 0x000000ffff867224 */ /* 0x000fe200078e0002 */
[----:B------:R-:W-:Y:S01]  /*4460*/  UMOV UR9, 0x40000040 ;  /* 0x4000004000097882 */ /* 0x000fe20000000000 */
[----:B------:R-:W-:Y:S01]  /*4470*/  IMAD.MOV.U32 R219, RZ, RZ, R22 ;  /* 0x000000ffffdb7224 */ /* 0x000fe200078e0016 */
[----:B------:R-:W-:Y:S01]  /*4480*/  UMOV UR11, 0x40000040 ;  /* 0x40000040000b7882 */ /* 0x000fe20000000000 */
[----:B------:R-:W-:Y:S01]  /*4490*/  IMAD.MOV.U32 R220, RZ, RZ, R21 ;  /* 0x000000ffffdc7224 */ /* 0x000fe200078e0015 */
[----:B------:R0:W5:Y:S01]  /*44a0*/  LDL.LU R0, [R1+0x2cc] ;  /* 0x0002cc0001007983 */ /* 0x0001620000300800 */
[----:B------:R-:W-:-:S02]  /*44b0*/  IMAD.MOV.U32 R222, RZ, RZ, R19 ;  /* 0x000000ffffde7224 */ /* 0x000fc400078e0013 */
[----:B------:R-:W-:Y:S01]  /*44c0*/  IMAD.MOV.U32 R223, RZ, RZ, R18 ;  /* 0x000000ffffdf7224 */ /* 0x000fe200078e0012 */
[----:B------:R0:W5:Y:S01]  /*44d0*/  LDL.LU R17, [R1+0x2c8] ;  /* 0x0002c80001117983 */ /* 0x0001620000300800 */
[----:B------:R-:W-:Y:S02]  /*44e0*/  IMAD.MOV.U32 R225, RZ, RZ, R14 ;  /* 0x000000ffffe17224 */ /* 0x000fe400078e000e */
[----:B------:R-:W-:Y:S01]  /*44f0*/  IMAD.MOV.U32 R226, RZ, RZ, R13 ;  /* 0x000000ffffe27224 */ /* 0x000fe200078e000d */
[----:B------:R0:W5:Y:S01]  /*4500*/  LDL.LU R16, [R1+0x2c4] ;  /* 0x0002c40001107983 */ /* 0x0001620000300800 */
[----:B------:R-:W-:Y:S02]  /*4510*/  IMAD.MOV.U32 R228, RZ, RZ, R11 ;  /* 0x000000ffffe47224 */ /* 0x000fe400078e000b */
[----:B------:R-:W-:Y:S01]  /*4520*/  IMAD.MOV.U32 R229, RZ, RZ, R10 ;  /* 0x000000ffffe57224 */ /* 0x000fe200078e000a */
[----:B------:R0:W5:Y:S01]  /*4530*/  LDL.LU R3, [R1+0x2c0] ;  /* 0x0002c00001037983 */ /* 0x0001620000300800 */
[----:B------:R-:W-:-:S02]  /*4540*/  IMAD.MOV.U32 R231, RZ, RZ, R8 ;  /* 0x000000ffffe77224 */ /* 0x000fc400078e0008 */
[----:B------:R-:W-:Y:S01]  /*4550*/  IMAD.MOV.U32 R232, RZ, RZ, R7 ;  /* 0x000000ffffe87224 */ /* 0x000fe200078e0007 */
[----:B------:R0:W5:Y:S01]  /*4560*/  LDL.LU R2, [R1+0x2bc] ;  /* 0x0002bc0001027983 */ /* 0x0001620000300800 */
        /* <DEDUP_REMOVED lines=69> */
[----:B-1----:R0:W5:Y:S04]  /*49c0*/  LDL.LU R152, [R1+0x2b8] ;  /* 0x0002b80001987983 */ /* 0x0021680000300800 */
[----:B------:R-:W2:Y:S04]  /*49d0*/  LDL.LU.64 R150, [R1+0x2b0] ;  /* 0x0002b00001967983 */ /* 0x000ea80000300a00 */
        /* <DEDUP_REMOVED lines=20> */
[----:B------:R-:W2:Y:S01]  /*4b20*/  LDL.LU.64 R108, [R1+0x208] ;  /* 0x00020800016c7983 */ /* 0x000ea20000300a00 */
[----:B------:R-:W-:Y:S01]  /*4b30*/  UIADD3 UR8, UR6, 0x406, URZ ;  /* 0x0000040606087890 */ /* 0x000fe2000fffe03f */
[----:B------:R-:W-:Y:S01]  /*4b40*/  UMOV UR9, 0x40000040 ;  /* 0x4000004000097882 */ /* 0x000fe20000000000 */
[----:B--2---:R-:W-:-:S07]  /*4b50*/  WARPGROUP.ARRIVE ;  /* 0x00000000000079c5 */ /* 0x004fce0000000000 */
[----:B------:R-:W-:Y:S03]  /*4b60*/  HGMMA.64x256x16.F32 R24, gdesc[UR8], R24, gsb0 ;  /* 0x03e00000081879f0 */ /* 0x000fe60008000818 */
[----:B------:R-:W-:Y:S02]  /*4b70*/  WARPGROUP.DEPBAR.LE gsb0, 0x0 ;  /* 0x00008000000079c5 */ /* 0x000fe40000010000 */
[----:B0-----:R-:W-:Y:S05]  /*4b80*/  @!P1 BRA `(.L_x_22) ;  /* 0x0000004000d09947 */ /* 0x001fea0003800000 */
[----:B------:R-:W-:Y:S01]  /*4b90*/  UIADD3 UR7, UR39, 0x1, URZ ;  /* 0x0000000127077890 */ /* 0x000fe2000fffe03f */
[----:B-----5:R-:W-:Y:S01]  /*4ba0*/  R2UR UR6, R3 ;  /* 0x00000000030672ca */ /* 0x020fe200000e0000 */
[----:B------:R-:W-:Y:S02]  /*4bb0*/  UMOV UR12, UR39 ;  /* 0x00000027000c7c82 */ /* 0x000fe40008000000 */
[----:B------:R-:W-:-:S04]  /*4bc0*/  UISETP.NE.AND UP0, UPT, UR7, 0x3, UPT ;  /* 0x000000030700788c */ /* 0x000fc8000bf05270 */
[----:B------:R-:W-:Y:S02]  /*4bd0*/  USEL UR8, URZ, 0x1, UP0 ;  /* 0x000000013f087887 */ /* 0x000fe40008000000 */
[----:B------:R-:W-:Y:S02]  /*4be0*/  USEL UR7, UR7, URZ, UP0 ;  /* 0x0000003f07077287 */ /* 0x000fe40008000000 */
[----:B------:R-:W-:-:S06]  /*4bf0*/  ULOP3.LUT UR8, UR38, UR8, URZ, 0x3c, !UPT ;  /* 0x0000000826087292 */ /* 0x000fcc000f8e3c3f */
[----:B------:R-:W-:-:S07]  /*4c00*/  MOV R3, UR8 ;  /* 0x0000000800037c02 */ /* 0x000fce0008000f00 */
.L_x_29:
[----:B------:R-:W-:Y:S05]  /*4c10*/  @!P0 BRA `(.L_x_23) ;  /* 0x0000000000048947 */ /* 0x000fea0003800000 */
[----:B------:R-:W-:Y:S01]  /*4c20*/  BPT.TRAP 0x1 ;  /* 0x000000040000795c */ /* 0x000fe20000300000 */
.L_x_23:
[----:B------:R-:W0:Y:S01]  /*4c30*/  S2UR UR9, SR_CgaCtaId ;  /* 0x00000000000979c3 */ /* 0x000e220000008800 */
[----:B------:R-:W-:Y:S01]  /*4c40*/  UMOV UR8, 0x400 ;  /* 0x0000040000087882 */ /* 0x000fe20000000000 */
[----:B------:R-:W-:Y:S01]  /*4c50*/  IMAD.U32 R4, RZ, RZ, UR7 ;  /* 0x00000007ff047e24 */ /* 0x000fe2000f8e00ff */
[----:B------:R-:W-:Y:S01]  /*4c60*/  SHF.L.U32 R5, R3, 0x1f, RZ ;  /* 0x0000001f03057819 */ /* 0x000fe200000006ff */
[----:B0-----:R-:W-:-:S06]  /*4c70*/  ULEA UR8, UR9, UR8, 0x18 ;  /* 0x0000000809087291 */ /* 0x001fcc000f8ec03f */
[----:B------:R-:W-:-:S05]  /*4c80*/  IMAD.U32 R0, RZ, RZ, UR8 ;  /* 0x00000008ff007e24 */ /* 0x000fca000f8e00ff */
[----:B------:R-:W-:-:S04]  /*4c90*/  LEA R4, R4, R0, 0x3 ;  /* 0x0000000004047211 */ /* 0x000fc800078e18ff */
[----:B------:R0:W1:Y:S01]  /*4ca0*/  SYNCS.PHASECHK.TRANS64.TRYWAIT P1, [R4+URZ], R5 ;  /* 0x00000005040075a7 */ /* 0x000062000802017f */
[----:B------:R-:W-:Y:S05]  /*4cb0*/  @!P0 BRA `(.L_x_24) ;  /* 0x0000000000048947 */ /* 0x000fea0003800000 */
[----:B------:R-:W-:Y:S01]  /*4cc0*/  BPT.TRAP 0x1 ;  /* 0x000000040000795c */ /* 0x000fe20000300000 */
.L_x_24:
[----:B-1----:R-:W-:Y:S05]  /*4cd0*/  @P1 BRA `(.L_x_25) ;  /* 0x0000000000081947 */ /* 0x002fea0003800000 */
[----:B------:R-:W1:Y:S02]  /*4ce0*/  SYNCS.PHASECHK.TRANS64.TRYWAIT P1, [R4+URZ], R5 ;  /* 0x00000005040075a7 */ /* 0x000e64000802017f */
[----:B-1----:R-:W-:Y:S05]  /*4cf0*/  @!P1 BRA `(.L_x_26) ;  /* 0x0000017400249947 */ /* 0x002fea0003800000 */
.L_x_25:
        /* <DEDUP_REMOVED lines=64> */
[----:B--2---:R-:W2:Y:S04]  /*5100*/  LDL.LU.64 R24, [R1] ;  /* 0x0000000001187983 */ /* 0x004ea80000300a00 */
        /* <DEDUP_REMOVED lines=63> */
[----:B------:R-:W-:-:S02]  /*5500*/  ULEA UR13, UR7, UR4, 0xb ;  /* 0x00000004070d7291 */ /* 0x000fc4000f8e583f */
[----:B------:R-:W-:Y:S01]  /*5510*/  ULEA UR14, UR7, UR5, 0xb ;  /* 0x00000005070e7291 */ /* 0x000fe2000f8e583f */
[----:B------:R-:W-:Y:S01]  /*5520*/  STL [R1+0x2cc], R17 ;  /* 0x0002cc1101007387 */ /* 0x000fe20000100800 */
[----:B------:R-:W-:Y:S01]  /*5530*/  UMOV UR9, 0x40000040 ;  /* 0x4000004000097882 */ /* 0x000fe20000000000 */
[----:B------:R-:W-:Y:S02]  /*5540*/  UMOV UR11, 0x40000040 ;  /* 0x40000040000b7882 */ /* 0x000fe40000000000 */
[----:B------:R-:W-:Y:S01]  /*5550*/  UMOV UR8, UR13 ;  /* 0x0000000d00087c82 */ /* 0x000fe20008000000 */
[----:B------:R-:W-:Y:S01]  /*5560*/  STL [R1+0x2c8], R16 ;  /* 0x0002c81001007387 */ /* 0x000fe20000100800 */
[----:B------:R-:W-:-:S03]  /*5570*/  UMOV UR10, UR14 ;  /* 0x0000000e000a7c82 */ /* 0x000fc60008000000 */
[----:B------:R-:W-:Y:S04]  /*5580*/  STL [R1+0x2c4], R3 ;  /* 0x0002c40301007387 */ /* 0x000fe80000100800 */
[----:B------:R3:W-:Y:S04]  /*5590*/  STL [R1+0x2c0], R2 ;  /* 0x0002c00201007387 */ /* 0x0007e80000100800 */
[----:B------:R4:W-:Y:S01]  /*55a0*/  STL [R1+0x2bc], R0 ;  /* 0x0002bc0001007387 */ /* 0x0009e20000100800 */
[----:B--2---:R-:W-:-:S06]  /*55b0*/  WARPGROUP.ARRIVE ;  /* 0x00000000000079c5 */ /* 0x004fcc0000000000 */
[----:B------:R-:W-:Y:S03]  /*55c0*/  HGMMA.64x256x16.F32 R24, gdesc[UR8], R24, gsb0 ;  /* 0x03e00000081879f0 */ /* 0x000fe60008000818 */
[----:B------:R-:W-:Y:S02]  /*55d0*/  WARPGROUP.DEPBAR.LE gsb0, 0x0 ;  /* 0x00008000000079c5 */ /* 0x000fe40000010000 */
[----:B------:R-:W-:Y:S01]  /*55e0*/  STL.64 [R1], R24 ;  /* 0x0000001801007387 */ /* 0x000fe20000100a00 */
[----:B---3--:R-:W-:Y:S01]  /*55f0*/  MOV R2, R150 ;  /* 0x0000009600027202 */ /* 0x008fe20000000f00 */
[----:B----4-:R-:W-:Y:S01]  /*5600*/  IMAD.MOV.U32 R0, RZ, RZ, R151 ;  /* 0x000000ffff007224 */ /* 0x010fe200078e0097 */
[----:B01----:R-:W-:Y:S01]  /*5610*/  MOV R5, R147 ;  /* 0x0000009300057202 */ /* 0x003fe20000000f00 */
        /* <DEDUP_REMOVED lines=40> */
[----:B------:R-:W2:Y:S01]  /*58a0*/  LDL.LU.64 R150, [R1+0x780] ;  /* 0x0007800001967983 */ /* 0x000ea20000300a00 */
        /* <DEDUP_REMOVED lines=92> */
[----:B------:R-:W-:-:S02]  /*5e70*/  IMAD.MOV.U32 R231, RZ, RZ, R50 ;  /* 0x000000ffffe77224 */ /* 0x000fc400078e0032 */
[----:B------:R-:W-:Y:S01]  /*5e80*/  IMAD.MOV.U32 R232, RZ, RZ, R49 ;  /* 0x000000ffffe87224 */ /* 0x000fe200078e0031 */
[----:B------:R-:W2:Y:S01]  /*5e90*/  LDL.LU.64 R102, [R1+0x6c0] ;  /* 0x0006c00001667983 */ /* 0x000ea20000300a00 */
[----:B------:R-:W-:Y:S02]  /*5ea0*/  IMAD.MOV.U32 R235, RZ, RZ, R46 ;  /* 0x000000ffffeb7224 */ /* 0x000fe400078e002e */
[----:B------:R-:W-:Y:S01]  /*5eb0*/  IMAD.MOV.U32 R234, RZ, RZ, R47 ;  /* 0x000000ffffea7224 */ /* 0x000fe200078e002f */
        /* <DEDUP_REMOVED lines=28> */
[----:B0-----:R-:W2:Y:S04]  /*6080*/  LDL.LU.64 R44, [R1+0x5d8] ;  /* 0x0005d800012c7983 */ /* 0x001ea80000300a00 */
        /* <DEDUP_REMOVED lines=11> */
[----:B------:R-:W-:-:S02]  /*6140*/  UMOV UR9, 0x40000040 ;  /* 0x4000004000097882 */ /* 0x000fc40000000000 */
[----:B------:R-:W-:Y:S01]  /*6150*/  STL [R1+0x580], R152 ;  /* 0x0005809801007387 */ /* 0x000fe20000100800 */
[----:B--2---:R-:W-:-:S06]  /*6160*/  WARPGROUP.ARRIVE ;  /* 0x00000000000079c5 */ /* 0x004fcc0000000000 */
        /* <DEDUP_REMOVED lines=91> */
[----:B------:R-:W-:Y:S01]  /*6720*/  IMAD.MOV.U32 R235, RZ, RZ, R0 ;  /* 0x000000ffffeb7224 */ /* 0x000fe200078e0000 */
[----:B------:R-:W-:Y:S02]  /*6730*/  UIADD3 UR8, UR13, 0x2, URZ ;  /* 0x000000020d087890 */ /* 0x000fe4000fffe03f */
[----:B------:R-:W-:Y:S01]  /*6740*/  UIADD3 UR10, UR14, 0x2, URZ ;  /* 0x000000020e0a7890 */ /* 0x000fe2000fffe03f */
[----:B------:R-:W-:Y:S01]  /*6750*/  UMOV UR9, 0x40000040 ;  /* 0x4000004000097882 */ /* 0x000fe20000000000 */
[----:B------:R-:W-:Y:S01]  /*6760*/  UMOV UR11, 0x40000040 ;  /* 0x40000040000b7882 */ /* 0x000fe20000000000 */
        /* <DEDUP_REMOVED lines=236> */
[----:B------:R-:W-:Y:S01]  /*7630*/  STL.64 [R1+0x30], R36 ;  /* 0x0000302401007387 */ /* 0x000fe20000100a00 */
[----:B------:R-:W-:-:S03]  /*7640*/  IMAD.MOV.U32 R5, RZ, RZ, R150 ;  /* 0x000000ffff057224 */ /* 0x000fc600078e0096 */
[----:B------:R-:W-:Y:S01]  /*7650*/  STL.64 [R1+0x38], R38 ;  /* 0x0000382601007387 */ /* 0x000fe20000100a00 */
[----:B------:R-:W-:-:S03]  /*7660*/  MOV R4, R151 ;  /* 0x0000009700047202 */ /* 0x000fc60000000f00 */
[----:B------:R-:W-:Y:S01]  /*7670*/  STL.64 [R1+0x40], R40 ;  /* 0x0000402801007387 */ /* 0x000fe20000100a00 */
[----:B------:R-:W-:Y:S01]  /*7680*/  MOV R7, R148 ;  /* 0x0000009400077202 */ /* 0x000fe20000000f00 */
[----:B------:R-:W-:Y:S02]  /*7690*/  IMAD.MOV.U32 R6, RZ, RZ, R149 ;  /* 0x000000ffff067224 */ /* 0x000fe400078e0095 */
[----:B------:R-:W-:Y:S01]  /*76a0*/  STL.64 [R1+0x48], R42 ;  /* 0x0000482a01007387 */ /* 0x000fe20000100a00 */
[----:B------:R-:W-:-:S03]  /*76b0*/  IMAD.MOV.U32 R9, RZ, RZ, R146 ;  /* 0x000000ffff097224 */ /* 0x000fc600078e0092 */
[----:B------:R0:W-:Y:S01]  /*76c0*/  STL.64 [R1+0x50], R44 ;  /* 0x0000502c01007387 */ /* 0x0001e20000100a00 */
[----:B------:R-:W-:Y:S01]  /*76d0*/  IMAD.MOV.U32 R8, RZ, RZ, R147 ;  /* 0x000000ffff087224 */ /* 0x000fe200078e0093 */
[----:B------:R-:W-:Y:S02]  /*76e0*/  MOV R10, R145 ;  /* 0x00000091000a7202 */ /* 0x000fe40000000f00 */
[----:B------:R-:W3:Y:S01]  /*76f0*/  LDL.LU.64 R150, [R1+0x4c8] ;  /* 0x0004c80001967983 */ /* 0x000ee20000300a00 */
[----:B------:R-:W-:Y:S01]  /*7700*/  IMAD.MOV.U32 R11, RZ, RZ, R144 ;  /* 0x000000ffff0b7224 */ /* 0x000fe200078e0090 */
[----:B------:R-:W-:Y:S02]  /*7710*/  MOV R13, R142 ;  /* 0x0000008e000d7202 */ /* 0x000fe40000000f00 */
[----:B------:R-:W3:Y:S01]  /*7720*/  LDL.LU.64 R148, [R1+0x4c0] ;  /* 0x0004c00001947983 */ /* 0x000ee20000300a00 */
[----:B------:R-:W-:-:S03]  /*7730*/  IMAD.MOV.U32 R12, RZ, RZ, R143 ;  /* 0x000000ffff0c7224 */ /* 0x000fc600078e008f */
[----:B------:R-:W3:Y:S01]  /*7740*/  LDL.LU.64 R146, [R1+0x4b8] ;  /* 0x0004b80001927983 */ /* 0x000ee20000300a00 */
[----:B------:R-:W-:Y:S01]  /*7750*/  IMAD.MOV.U32 R15, RZ, RZ, R140 ;  /* 0x000000ffff0f7224 */ /* 0x000fe200078e008c */
[----:B------:R-:W-:Y:S01]  /*7760*/  MOV R18, R139 ;  /* 0x0000008b00127202 */ /* 0x000fe20000000f00 */
[----:B------:R-:W-:Y:S01]  /*7770*/  IMAD.MOV.U32 R14, RZ, RZ, R141 ;  /* 0x000000ffff0e7224 */ /* 0x000fe200078e008d */
        /* <DEDUP_REMOVED lines=350> */
[----:B------:R-:W-:Y:S01]  /*8d60*/  BPT.TRAP 0x1 ;  /* 0x000000040000795c */ /* 0x000fe20000300000 */
.L_x_27:
[----:B-----5:R-:W-:Y:S01]  /*8d70*/  ISETP.NE.AND P1, PT, R17, RZ, PT ;  /* 0x000000ff1100720c */ /* 0x020fe20003f25270 */
[----:B------:R-:W-:Y:S01]  /*8d80*/  UISETP.GT.U32.AND UP0, UPT, UR40, 0x1, UPT ;  /* 0x000000012800788c */ /* 0x000fe2000bf04070 */
[----:B------:R-:W-:-:S11]  /*8d90*/  MOV R4, UR12 ;  /* 0x0000000c00047c02 */ /* 0x000fd60008000f00 */
[----:B------:R-:W-:-:S04]  /*8da0*/  @P1 IMAD R4, R4, 0x8, R0 ;  /* 0x0000000804041824 */ /* 0x000fc800078e0200 */
[----:B------:R-:W-:-:S05]  /*8db0*/  @P1 VIADD R4, R4, 0x18 ;  /* 0x0000001804041836 */ /* 0x000fca0000000000 */
[----:B------:R-:W-:-:S04]  /*8dc0*/  @P1 PRMT R4, R152, 0x654, R4 ;  /* 0x0000065498041816 */ /* 0x000fc80000000004 */
[----:B------:R0:W-:Y:S01]  /*8dd0*/  @P1 SYNCS.ARRIVE.TRANS64.RED.A1T0 RZ, [R4+URZ], RZ ;  /* 0x000000ff04ff19a7 */ /* 0x0001e2000810043f */
[----:B------:R-:W-:-:S13]  /*8de0*/  PLOP3.LUT P1, PT, PT, PT, UP0, 0x80, 0x0 ;  /* 0x000000000000781c */ /* 0x000fda0003f2f008 */
[----:B0-----:R-:W-:Y:S05]  /*8df0*/  @P1 BRA `(.L_x_28) ;  /* 0x0000000000041947 */ /* 0x001fea0003800000 */
[----:B------:R-:W-:Y:S01]  /*8e00*/  BPT.TRAP 0x1 ;  /* 0x000000040000795c */ /* 0x000fe20000300000 */
.L_x_28:
[----:B------:R-:W-:Y:S02]  /*8e10*/  UISETP.GT.AND UP2, UPT, UR6, 0x1, UPT ;  /* 0x000000010600788c */ /* 0x000fe4000bf44270 */
[----:B------:R-:W-:Y:S02]  /*8e20*/  UIADD3 UR7, UR7, 0x1, URZ ;  /* 0x0000000107077890 */ /* 0x000fe4000fffe03f */
[----:B------:R-:W-:Y:S02]  /*8e30*/  UIADD3 UR12, UR12, 0x1, URZ ;  /* 0x000000010c0c7890 */ /* 0x000fe4000fffe03f */
[----:B------:R-:W-:Y:S01]  /*8e40*/  PLOP3.LUT P1, PT, PT, PT, UP2, 0x80, 0x0 ;  /* 0x000000000000781c */ /* 0x000fe20003f2f028 */
[----:B------:R-:W-:Y:S02]  /*8e50*/  UISETP.NE.AND UP0, UPT, UR7, 0x3, UPT ;  /* 0x000000030700788c */ /* 0x000fe4000bf05270 */
[----:B------:R-:W-:Y:S02]  /*8e60*/  UISETP.NE.AND UP1, UPT, UR12, 0x3, UPT ;  /* 0x000000030c00788c */ /* 0x000fe4000bf25270 */
[----:B------:R-:W-:-:S02]  /*8e70*/  USEL UR8, URZ, 0x1, UP0 ;  /* 0x000000013f087887 */ /* 0x000fc40008000000 */
[----:B------:R-:W-:Y:S02]  /*8e80*/  UIADD3 UR6, UR6, -0x1, URZ ;  /* 0xffffffff06067890 */ /* 0x000fe4000fffe03f */
[----:B------:R-:W-:Y:S02]  /*8e90*/  USEL UR7, UR7, URZ, UP0 ;  /* 0x0000003f07077287 */ /* 0x000fe40008000000 */
[----:B------:R-:W-:Y:S01]  /*8ea0*/  USEL UR12, UR12, URZ, UP1 ;  /* 0x0000003f0c0c7287 */ /* 0x000fe20008800000 */
[----:B------:R-:W-:Y:S01]  /*8eb0*/  LOP3.LUT R3, R3, UR8, RZ, 0x3c, !PT ;  /* 0x0000000803037c12 */ /* 0x000fe2000f8e3cff */
[----:B------:R-:W-:Y:S10]  /*8ec0*/  @P1 BRA `(.L_x_29) ;  /* 0xffffffbc00501947 */ /* 0x000ff4000383ffff */
.L_x_22:
[----:B-----5:R-:W0:Y:S02]  /*8ed0*/  LDC R3, c[0x0][0x28c] ;  /* 0x0000a300ff037b82 */ /* 0x020e240000000800 */
[----:B0-----:R-:W-:-:S13]  /*8ee0*/  ISETP.GE.AND P1, PT, R3, 0x1, PT ;  /* 0x000000010300780c */ /* 0x001fda0003f26270 */
[----:B------:R-:W-:Y:S05]  /*8ef0*/  @!P1 BRA `(.L_x_30) ;  /* 0x0000000000549947 */ /* 0x000fea0003800000 */
[----:B------:R-:W-:Y:S05]  /*8f00*/  @!P0 BRA `(.L_x_31) ;  /* 0x0000000000048947 */ /* 0x000fea0003800000 */
[----:B------:R-:W-:Y:S01]  /*8f10*/  BPT.TRAP 0x1 ;  /* 0x000000040000795c */ /* 0x000fe20000300000 */
.L_x_31:
[----:B------:R-:W-:Y:S01]  /*8f20*/  ISETP.NE.AND P0, PT, R17, RZ, PT ;  /* 0x000000ff1100720c */ /* 0x000fe20003f05270 */
[----:B------:R-:W-:-:S12]  /*8f30*/  BSSY B0, `(.L_x_32) ;  /* 0x000000d000007945 */ /* 0x000fd80003800000 */
[----:B------:R-:W-:Y:S05]  /*8f40*/  @!P0 BRA `(.L_x_33) ;  /* 0x00000000002c8947 */ /* 0x000fea0003800000 */
[----:B------:R-:W-:-:S04]  /*8f50*/  UISETP.LT.AND UP0, UPT, UR44, 0x1, UPT ;  /* 0x000000012c00788c */ /* 0x000fc8000bf01270 */
[----:B------:R-:W-:-:S04]  /*8f60*/  USEL UR6, UR44, 0x1, UP0 ;  /* 0x000000012c067887 */ /* 0x000fc80008000000 */
[----:B------:R-:W-:-:S04]  /*8f70*/  UIADD3 UR6, UR39, UR44, -UR6 ;  /* 0x0000002c27067290 */ /* 0x000fc8000fffe806 */
[----:B------:R-:W-:-:S04]  /*8f80*/  UIMAD.WIDE.U32 UR4, UR6, -0x55555555, URZ ;  /* 0xaaaaaaab060478a5 */ /* 0x000fc8000f8e003f */
[----:B------:R-:W-:-:S04]  /*8f90*/  USHF.R.U32.HI UR4, URZ, 0x1, UR5 ;  /* 0x000000013f047899 */ /* 0x000fc80008011605 */
[----:B------:R-:W-:-:S06]  /*8fa0*/  UIMAD UR6, UR4, -0x3, UR6 ;  /* 0xfffffffd040678a4 */ /* 0x000fcc000f8e0206 */
[----:B------:R-:W-:-:S05]  /*8fb0*/  MOV R3, UR6 ;  /* 0x0000000600037c02 */ /* 0x000fca0008000f00 */
[----:B------:R-:W-:-:S04]  /*8fc0*/  IMAD R0, R3, 0x8, R0 ;  /* 0x0000000803007824 */ /* 0x000fc800078e0200 */
[----:B------:R-:W-:-:S05]  /*8fd0*/  VIADD R0, R0, 0x18 ;  /* 0x0000001800007836 */ /* 0x000fca0000000000 */
[----:B------:R-:W-:-:S04]  /*8fe0*/  PRMT R0, R152, 0x654, R0 ;  /* 0x0000065498007816 */ /* 0x000fc80000000000 */
[----:B------:R0:W-:Y:S03]  /*8ff0*/  SYNCS.ARRIVE.TRANS64.RED.A1T0 RZ, [R0+URZ], RZ ;  /* 0x000000ff00ff79a7 */ /* 0x0001e6000810043f */
.L_x_33:
[----:B------:R-:W-:Y:S05]  /*9000*/  BSYNC B0 ;  /* 0x0000000000007941 */ /* 0x000fea0003800000 */
.L_x_32:
[----:B------:R-:W-:-:S06]  /*9010*/  UISETP.GT.U32.AND UP0, UPT, UR40, 0x1, UPT ;  /* 0x000000012800788c */ /* 0x000fcc000bf04070 */
[----:B------:R-:W-:-:S13]  /*9020*/  PLOP3.LUT P0, PT, PT, PT, UP0, 0x80, 0x0 ;  /* 0x000000000000781c */ /* 0x000fda0003f0f008 */
[----:B------:R-:W-:Y:S05]  /*9030*/  @P0 BRA `(.L_x_30) ;  /* 0x0000000000040947 */ /* 0x000fea0003800000 */
[----:B------:R-:W-:Y:S01]  /*9040*/  BPT.TRAP 0x1 ;  /* 0x000000040000795c */ /* 0x000fe20000300000 */
.L_x_30:
[----:B------:R-:W1:Y:S01]  /*9050*/  S2R R8, SR_TID.X ;  /* 0x0000000000087919 */ /* 0x000e620000002100 */
[----:B------:R-:W-:Y:S01]  /*9060*/  IMAD.MOV.U32 R19, RZ, RZ, 0x6540 ;  /* 0x00006540ff137424 */ /* 0x000fe200078e00ff */
[----:B------:R-:W-:Y:S02]  /*9070*/  UIMAD.WIDE UR6, UR41, 0x100, URZ ;  /* 0x00000100290678a5 */ /* 0x000fe4000f8e023f */
[----:B------:R-:W-:Y:S01]  /*9080*/  USHF.R.S32.HI UR10, URZ, 0x1f, UR43 ;  /* 0x0000001f3f0a7899 */ /* 0x000fe2000801142b */
[----:B------:R-:W-:Y:S01]  /*9090*/  ULDC.64 UR8, c[0x0][0x5d0] ;  /* 0x0001740000087ab9 */ /* 0x000fe20000000a00 */
[----:B------:R-:W-:Y:S02]  /*90a0*/  USHF.L.U32 UR41, UR41, 0x8, URZ ;  /* 0x0000000829297899 */ /* 0x000fe4000800063f */
[----:B------:R-:W-:Y:S02]  /*90b0*/  UIMAD UR4, UR10, UR8, URZ ;  /* 0x000000080a0472a4 */ /* 0x000fe4000f8e023f */
[----:B------:R-:W-:-:S02]  /*90c0*/  UIADD3 UR39, UR44, UR39, URZ ;  /* 0x000000272c277290 */ /* 0x000fc4000fffe03f */
[----:B------:R-:W-:Y:S02]  /*90d0*/  UIMAD UR4, UR43, UR9, UR4 ;  /* 0x000000092b0472a4 */ /* 0x000fe4000f8e0204 */
[----:B------:R-:W-:Y:S02]  /*90e0*/  UISETP.GT.U32.AND UP1, UPT, UR39, 0x2, UPT ;  /* 0x000000022700788c */ /* 0x000fe4000bf24070 */
[----:B------:R-:W-:Y:S02]  /*90f0*/  UISETP.GE.U32.AND UP2, UPT, UR44, 0x3, UPT ;  /* 0x000000032c00788c */ /* 0x000fe4000bf46070 */
[----:B------:R-:W-:Y:S01]  /*9100*/  UISETP.LT.U32.AND UP1, UPT, UR44, 0x3, UP1 ;  /* 0x000000032c00788c */ /* 0x000fe20008f21070 */
[--C-:B-1----:R-:W-:Y:S01]  /*9110*/  SHF.R.U32.HI R4, RZ, 0x7, R8.reuse ;  /* 0x00000007ff047819 */ /* 0x102fe20000011608 */
[----:B------:R-:W-:Y:S01]  /*9120*/  IMAD.SHL.U32 R18, R8, 0x2, RZ ;  /* 0x0000000208127824 */ /* 0x000fe200078e00ff */
[----:B------:R-:W-:Y:S02]  /*9130*/  SHF.R.U32.HI R5, RZ, 0x2, R8 ;  /* 0x00000002ff057819 */ /* 0x000fe40000011608 */
[----:B------:R-:W-:-:S02]  /*9140*/  LOP3.LUT R4, R4, 0x1, RZ, 0xc0, !PT ;  /* 0x0000000104047812 */ /* 0x000fc400078ec0ff */
[----:B------:R-:W-:Y:S02]  /*9150*/  LOP3.LUT R6, R8, 0x60, RZ, 0xc0, !PT ;  /* 0x0000006008067812 */ /* 0x000fe400078ec0ff */
[----:B------:R-:W-:Y:S02]  /*9160*/  LOP3.LUT R5, R5, 0x7, RZ, 0xc0, !PT ;  /* 0x0000000705057812 */ /* 0x000fe400078ec0ff */
[----:B------:R-:W-:Y:S02]  /*9170*/  SHF.L.U32 R3, R4, 0x6, RZ ;  /* 0x0000000604037819 */ /* 0x000fe400000006ff */
[----:B------:R-:W-:Y:S02]  /*9180*/  LOP3.LUT R18, R18, 0x6, RZ, 0xc0, !PT ;  /* 0x0000000612127812 */ /* 0x000fe400078ec0ff */
[----:B------:R-:W-:Y:S02]  /*9190*/  SHF.R.U32.HI R6, RZ, 0x1, R6 ;  /* 0x00000001ff067819 */ /* 0x000fe40000011606 */
[----:B------:R-:W-:-:S02]  /*91a0*/  LOP3.LUT R3, R3, 0x40, R5, 0xe2, !PT ;  /* 0x0000004003037812 */ /* 0x000fc400078ee205 */
[----:B------:R-:W-:Y:S01]  /*91b0*/  PRMT R18, R18, R19, UR42 ;  /* 0x0000002a12127e16 */ /* 0x000fe20008000013 */
[----:B------:R-:W-:Y:S01]  /*91c0*/  USHF.L.U32 UR42, UR42, 0x8, URZ ;  /* 0x000000082a2a7899 */ /* 0x000fe2000800063f */
[----:B0-----:R-:W-:Y:S02]  /*91d0*/  IADD3 R0, RZ, -R6, -R5 ;  /* 0x80000006ff007210 */ /* 0x001fe40007ffe805 */
[----:B------:R-:W-:Y:S02]  /*91e0*/  LOP3.LUT R3, R3, UR6, R6, 0xfe, !PT ;  /* 0x0000000603037c12 */ /* 0x000fe4000f8efe06 */
[----:B------:R-:W-:Y:S01]  /*91f0*/  SHF.R.S32.HI R19, RZ, 0x1f, R18 ;  /* 0x0000001fff137819 */ /* 0x000fe20000011412 */
[----:B------:R-:W-:Y:S01]  /*9200*/  IMAD R0, R4, -0x40, R0 ;  /* 0xffffffc004007824 */ /* 0x000fe200078e0200 */
[----:B------:R-:W-:Y:S01]  /*9210*/  MOV R6, UR8 ;  /* 0x0000000800067c02 */ /* 0x000fe20008000f00 */
[----:B------:R-:W-:Y:S01]  /*9220*/  ULDC UR8, c[0x0][0x284] ;  /* 0x0000a10000087ab9 */ /* 0x000fe20000000800 */
[----:B------:R-:W-:Y:S01]  /*9230*/  MOV R5, 0xfffffffe ;  /* 0xfffffffe00057802 */ /* 0x000fe20000000f00 */
[----:B------:R-:W-:-:S02]  /*9240*/  IMAD.U32 R153, RZ, RZ, UR8 ;  /* 0x00000008ff997e24 */ /* 0x000fc4000f8e00ff */
[----:B------:R-:W-:-:S03]  /*9250*/  IMAD.WIDE.U32 R6, R6, UR43, R18 ;  /* 0x0000002b06067c25 */ /* 0x000fc6000f8e0012 */
[----:B------:R-:W-:Y:S01]  /*9260*/  IADD3 R153, R153, -UR41, R0 ;  /* 0x8000002999997c10 */ /* 0x000fe2000fffe000 */
[----:B------:R-:W-:Y:S01]  /*9270*/  VIADD R7, R7, UR4 ;  /* 0x0000000407077c36 */ /* 0x000fe20008000000 */
[----:B------:R-:W-:Y:S01]  /*9280*/  ULDC UR4, c[0x0][0x288] ;  /* 0x0000a20000047ab9 */ /* 0x000fe20000000800 */
[----:B------:R-:W-:Y:S01]  /*9290*/  LOP3.LUT R0, R8, 0x3, RZ, 0xc0, !PT ;  /* 0x0000000308007812 */ /* 0x000fe200078ec0ff */
[----:B------:R-:W-:-:S04]  /*92a0*/  UISETP.GE.AND UP0, UPT, UR42, UR4, UPT ;  /* 0x000000042a00728c */ /* 0x000fc8000bf06270 */
[----:B------:R-:W-:Y:S01]  /*92b0*/  UISETP.GE.OR UP0, UPT, UR41, UR8, UP0 ;  /* 0x000000082900728c */ /* 0x000fe20008706670 */
[----:B------:R-:W-:Y:S01]  /*92c0*/  IMAD R0, R0, R5, UR4 ;  /* 0x0000000400007e24 */ /* 0x000fe2000f8e0205 */
[----:B------:R-:W-:Y:S02]  /*92d0*/  UIMAD.WIDE.U32 UR4, UR39, -0x55555555, URZ ;  /* 0xaaaaaaab270478a5 */ /* 0x000fe4000f8e003f */
[----:B------:R-:W-:Y:S01]  /*92e0*/  USEL UR8, URZ, 0x1, !UP1 ;  /* 0x000000013f087887 */ /* 0x000fe2000c800000 */
[----:B------:R-:W-:Y:S01]  /*92f0*/  VIADD R0, R0, -UR42 ;  /* 0x8000002a00007c36 */ /* 0x000fe20008000000 */
[----:B------:R-:W-:Y:S01]  /*9300*/  PLOP3.LUT P0, PT, PT, PT, UP0, 0x80, 0x0 ;  /* 0x000000000000781c */ /* 0x000fe20003f0f008 */
[----:B------:R-:W-:Y:S02]  /*9310*/  USHF.R.U32.HI UR4, URZ, 0x1, UR5 ;  /* 0x000000013f047899 */ /* 0x000fe40008011605 */
[----:B------:R-:W-:Y:S02]  /*9320*/  ULOP3.LUT UR38, UR38, UR8, URZ, 0x3c, !UPT ;  /* 0x0000000826267292 */ /* 0x000fe4000f8e3c3f */
[----:B------:R-:W-:-:S02]  /*9330*/  UIMAD UR39, UR4, -0x3, UR39 ;  /* 0xfffffffd042778a4 */ /* 0x000fc4000f8e0227 */
[----:B------:R-:W-:Y:S01]  /*9340*/  @UP2 ULOP3.LUT UR38, UR38, 0x1, UR4, 0x78, !UPT ;  /* 0x0000000126262892 */ /* 0x000fe2000f8e7804 */
[----:B------:R-:W-:-:S05]  /*9350*/  UMOV UR41, 0xffffffff ;  /* 0xffffffff00297882 */ /* 0x000fca0000000000 */
[----:B------:R-:W-:Y:S06]  /*9360*/  @P0 BRA `(.L_x_34) ;  /* 0x0000010c00e80947 */ /* 0x000fec0003800000 */
[----:B------:R-:W-:Y:S01]  /*9370*/  FSETP.NEU.AND P0, PT, R16, RZ, PT ;  /* 0x000000ff1000720b */ /* 0x000fe20003f0d000 */
[----:B------:R-:W-:Y:S01]  /*9380*/  ULDC.64 UR8, c[0x0][0x5c8] ;  /* 0x0001720000087ab9 */ /* 0x000fe20000000a00 */
[----:B------:R-:W-:Y:S01]  /*9390*/  ISETP.GT.AND P3, PT, R153, RZ, PT ;  /* 0x000000ff9900720c */ /* 0x000fe20003f64270 */
[----:B------:R-:W-:Y:S01]  /*93a0*/  UIMAD UR4, UR7, UR8, URZ ;  /* 0x00000008070472a4 */ /* 0x000fe2000f8e023f */
[----:B------:R-:W-:Y:S01]  /*93b0*/  IMAD.U32 R10, RZ, RZ, UR9 ;  /* 0x00000009ff0a7e24 */ /* 0x000fe2000f8e00ff */
[----:B------:R-:W-:Y:S01]  /*93c0*/  BSSY B0, `(.L_x_34) ;  /* 0x00010f4000007945 */ /* 0x000fe20003800000 */
[----:B------:R-:W-:Y:S01]  /*93d0*/  IMAD.WIDE.U32 R6, R3, UR8, R6 ;  /* 0x0000000803067c25 */ /* 0x000fe2000f8e0006 */
[----:B------:R-:W-:-:S03]  /*93e0*/  ISETP.GT.AND P1, PT, R0, RZ, P3 ;  /* 0x000000ff0000720c */ /* 0x000fc60001f24270 */
[----:B------:R-:W-:-:S05]  /*93f0*/  IMAD R10, R3, R10, UR4 ;  /* 0x00000004030a7e24 */ /* 0x000fca000f8e020a */
[----:B------:R-:W-:Y:S01]  /*9400*/  IADD3 R10, R7, R10, RZ ;  /* 0x0000000a070a7210 */ /* 0x000fe20007ffe0ff */
[----:B------:R-:W-:Y:S06]  /*9410*/  @!P0 BRA `(.L_x_35) ;  /* 0x000000b800108947 */ /* 0x000fec0003800000 */
[----:B------:R-:W0:Y:S01]  /*9420*/  LDC.64 R22, c[0x0][0x5b8] ;  /* 0x00016e00ff167b82 */ /* 0x000e220000000a00 */
[----:B------:R-:W2:Y:S01]  /*9430*/  LDL.LU R11, [R1] ;  /* 0x00000000010b7983 */ /* 0x000ea20000300800 */
[----:B------:R-:W-:-:S06]  /*9440*/  ULDC.64 UR4, c[0x0][0x5c0] ;  /* 0x0001700000047ab9 */ /* 0x000fcc0000000a00 */
[----:B------:R-:W1:Y:S08]  /*9450*/  LDC.64 R14, c[0x0][0x5b0] ;  /* 0x00016c00ff0e7b82 */ /* 0x000e700000000a00 */
[----:B------:R-:W3:Y:S01]  /*9460*/  LDC.64 R12, c[0x0][0x5a8] ;  /* 0x00016a00ff0c7b82 */ /* 0x000ee20000000a00 */
[C---:B0-----:R-:W-:Y:S02]  /*9470*/  IMAD R159, R22.reuse, UR10, RZ ;  /* 0x0000000a169f7c24 */ /* 0x041fe4000f8e02ff */
[----:B------:R-:W-:-:S04]  /*9480*/  IMAD.WIDE.U32 R154, R22, UR43, R18 ;  /* 0x0000002b169a7c25 */ /* 0x000fc8000f8e0012 */
[----:B------:R-:W-:Y:S02]  /*9490*/  IMAD R159, R23, UR43, R159 ;  /* 0x0000002b179f7c24 */ /* 0x000fe4000f8e029f */
[----:B-1----:R-:W-:Y:S02]  /*94a0*/  IMAD R158, R14, UR7, RZ ;  /* 0x000000070e9e7c24 */ /* 0x002fe4000f8e02ff */
[----:B------:R-:W-:Y:S02]  /*94b0*/  IMAD.IADD R21, R155, 0x1, R159 ;  /* 0x000000019b157824 */ /* 0x000fe400078e029f */
[----:B------:R-:W-:Y:S02]  /*94c0*/  IMAD.MOV.U32 R20, RZ, RZ, R154 ;  /* 0x000000ffff147224 */ /* 0x000fe400078e009a */
[C---:B------:R-:W-:Y:S02]  /*94d0*/  IMAD R158, R3.reuse, R15, R158 ;  /* 0x0000000f039e7224 */ /* 0x040fe400078e029e */
[----:B------:R-:W-:-:S05]  /*94e0*/  IMAD.WIDE.U32 R4, R3, R14, R20 ;  /* 0x0000000e03047225 */ /* 0x000fca00078e0014 */
[----:B------:R-:W-:Y:S02]  /*94f0*/  IADD3 R5, R5, R158, RZ ;  /* 0x0000009e05057210 */ /* 0x000fe40007ffe0ff */
[----:B---3--:R-:W-:-:S04]  /*9500*/  LEA R8, P0, R4, R12, 0x1 ;  /* 0x0000000c04087211 */ /* 0x008fc800078008ff */
[----:B------:R-:W-:-:S05]  /*9510*/  LEA.HI.X R9, R4, R13, R5, 0x1, P0 ;  /* 0x0000000d04097211 */ /* 0x000fca00000f0c05 */
[----:B------:R-:W3:Y:S01]  /*9520*/  @P1 LDG.E.LTC128B.U16 R23, desc[UR36][R8.64] ;  /* 0x0000002408171981 */ /* 0x000ee2000c1e1520 */
[----:B------:R-:W-:Y:S01]  /*9530*/  BSSY B1, `(.L_x_36) ;  /* 0x0000011000017945 */ /* 0x000fe20003800000 */
[----:B---3--:R-:W-:-:S05]  /*9540*/  HADD2.F32 R4, -RZ, R23.H0_H0 ;  /* 0x20000017ff047230 */ /* 0x008fca0000004100 */
[----:B------:R-:W-:-:S04]  /*9550*/  FMUL R4, R4, R16 ;  /* 0x0000001004047220 */ /* 0x000fc80000400000 */
[----:B--2---:R-:W-:Y:S01]  /*9560*/  FFMA R7, R11, R2, R4 ;  /* 0x000000020b077223 */ /* 0x004fe20000000004 */
[----:B------:R-:W-:-:S04]  /*9570*/  LEA R4, P0, R6, UR4, 0x1 ;  /* 0x0000000406047c11 */ /* 0x000fc8000f8008ff */
[----:B------:R-:W-:Y:S02]  /*9580*/  LEA.HI.X R5, R6, UR5, R10, 0x1, P0 ;  /* 0x0000000506057c11 */ /* 0x000fe400080f0c0a */
[----:B------:R-:W-:-:S05]  /*9590*/  F2FP.F16.F32.PACK_AB R6, RZ, R7 ;  /* 0x00000007ff06723e */ /* 0x000fca00000000ff */
[----:B------:R0:W-:Y:S02]  /*95a0*/  @P1 STG.E.U16 desc[UR36][R4.64], R6 ;  /* 0x0000000604001986 */ /* 0x0001e4000c101524 */
[----:B0-----:R-:W-:-:S04]  /*95b0*/  IMAD.WIDE.U32 R6, R3, R14, R18 ;  /* 0x0000000e03067225 */ /* 0x001fc800078e0012 */
[----:B------:R-:W-:Y:S02]  /*95c0*/  IMAD.IADD R7, R158, 0x1, R7 ;  /* 0x000000019e077824 */ /* 0x000fe400078e0207 */
[----:B------:R-:W-:-:S04]  /*95d0*/  IMAD.WIDE.U32 R6, R22, UR43, R6 ;  /* 0x0000002b16067c25 */ /* 0x000fc8000f8e0006 */
[----:B------:R-:W-:Y:S01]  /*95e0*/  IMAD.IADD R7, R159, 0x1, R7 ;  /* 0x000000019f077824 */ /* 0x000fe200078e0207 */
[----:B------:R-:W-:-:S04]  /*95f0*/  LEA R10, P0, R6, R12, 0x1 ;  /* 0x0000000c060a7211 */ /* 0x000fc800078008ff */
[----:B------:R-:W-:Y:S02]  /*9600*/  LEA.HI.X R11, R6, R13, R7, 0x1, P0 ;  /* 0x0000000d060b7211 */ /* 0x000fe400000f0c07 */
[----:B------:R-:W-:-:S13]  /*9610*/  ISETP.GT.AND P0, PT, R0, 0x1, P3 ;  /* 0x000000010000780c */ /* 0x000fda0001f04270 */
[----:B------:R-:W-:Y:S05]  /*9620*/  @!P0 BRA `(.L_x_37) ;  /* 0x0000000000048947 */ /* 0x000fea0003800000 */
[----:B------:R0:W5:Y:S02]  /*9630*/  LDG.E.LTC128B.U16 R23, desc[UR36][R10.64+0x2] ;  /* 0x000002240a177981 */ /* 0x000164000c1e1520 */
.L_x_37:
[----:B------:R-:W-:Y:S05]  /*9640*/  BSYNC B1 ;  /* 0x0000000000017941 */ /* 0x000fea0003800000 */
.L_x_36:
[----:B------:R-:W2:Y:S01]  /*9650*/  LDL.LU R7, [R1+0x4] ;  /* 0x0000040001077983 */ /* 0x000ea20000300800 */
[----:B-----5:R-:W-:Y:S01]  /*9660*/  HADD2.F32 R6, -RZ, R23.H0_H0 ;  /* 0x20000017ff067230 */ /* 0x020fe20000004100 */
[C---:B------:R-:W-:Y:S02]  /*9670*/  SHF.L.U64.HI R157, R14.reuse, 0x3, R15 ;  /* 0x000000030e9d7819 */ /* 0x040fe4000001020f */
[----:B------:R-:W-:Y:S01]  /*9680*/  SHF.L.U32 R156, R14, 0x3, RZ ;  /* 0x000000030e9c7819 */ /* 0x000fe200000006ff */
[----:B------:R-:W3:Y:S01]  /*9690*/  LDL.LU R160, [R1+0x8] ;  /* 0x0000080001a07983 */ /* 0x000ee20000300800 */
[----:B------:R-:W-:-:S04]  /*96a0*/  FMUL R6, R6, R16 ;  /* 0x0000001006067220 */ /* 0x000fc80000400000 */
[----:B--2---:R-:W-:-:S05]  /*96b0*/  FFMA R6, R7, R2, R6 ;  /* 0x0000000207067223 */ /* 0x004fca0000000006 */
[----:B------:R-:W-:-:S05]  /*96c0*/  F2FP.F16.F32.PACK_AB R6, RZ, R6 ;  /* 0x00000006ff06723e */ /* 0x000fca00000000ff */
[----:B------:R1:W-:Y:S01]  /*96d0*/  @P0 STG.E.U16 desc[UR36][R4.64+0x2], R6 ;  /* 0x0000020604000986 */ /* 0x0003e2000c101524 */
[----:B------:R-:W-:-:S04]  /*96e0*/  ISETP.GT.AND P0, PT, R153, 0x8, PT ;  /* 0x000000089900780c */ /* 0x000fc80003f04270 */
[----:B------:R-:W-:Y:S01]  /*96f0*/  ISETP.GT.AND P1, PT, R0, RZ, P0 ;  /* 0x000000ff0000720c */ /* 0x000fe20000724270 */
[----:B-1----:R-:W-:-:S04]  /*9700*/  IMAD.WIDE.U32 R6, R3, R14, R156 ;  /* 0x0000000e03067225 */ /* 0x002fc800078e009c */
[----:B------:R-:W-:Y:S01]  /*9710*/  IMAD.IADD R158, R158, 0x1, R7 ;  /* 0x000000019e9e7824 */ /* 0x000fe200078e0207 */
[----:B------:R-:W-:-:S05]  /*9720*/  IADD3 R7, P2, R154, R6, RZ ;  /* 0x000000069a077210 */ /* 0x000fca0007f5e0ff */
[----:B------:R-:W-:Y:S01]  /*9730*/  IMAD.X R9, R158, 0x1, R21, P2 ;  /* 0x000000019e097824 */ /* 0x000fe200010e0615 */
[----:B------:R-:W-:-:S04]  /*9740*/  LEA R8, P2, R7, R12, 0x1 ;  /* 0x0000000c07087211 */ /* 0x000fc800078408ff */
[----:B------:R-:W-:-:S05]  /*9750*/  LEA.HI.X R9, R7, R13, R9, 0x1, P2 ;  /* 0x0000000d07097211 */ /* 0x000fca00010f0c09 */
[----:B------:R1:W2:Y:S01]  /*9760*/  @P1 LDG.E.LTC128B.U16 R23, desc[UR36][R8.64] ;  /* 0x0000002408171981 */ /* 0x0002a2000c1e1520 */
[----:B------:R-:W-:Y:S01]  /*9770*/  IADD3 R6, P2, R18, R6, RZ ;  /* 0x0000000612067210 */ /* 0x000fe20007f5e0ff */
[----:B------:R-:W-:Y:S01]  /*9780*/  BSSY B1, `(.L_x_38) ;  /* 0x0000016000017945 */ /* 0x000fe20003800000 */
[----:B------:R-:W-:Y:S02]  /*9790*/  ISETP.GT.AND P4, PT, R0, 0x1, P0 ;  /* 0x000000010000780c */ /* 0x000fe40000784270 */
[----:B------:R-:W-:Y:S01]  /*97a0*/  IADD3.X R7, R19, R158, RZ, P2, !PT ;  /* 0x0000009e13077210 */ /* 0x000fe200017fe4ff */
[----:B------:R-:W-:Y:S02]  /*97b0*/  IMAD.U32 R158, RZ, RZ, UR9 ;  /* 0x00000009ff9e7e24 */ /* 0x000fe4000f8e00ff */
[----:B------:R-:W-:-:S04]  /*97c0*/  IMAD.WIDE.U32 R6, R22, UR43, R6 ;  /* 0x0000002b16067c25 */ /* 0x000fc8000f8e0006 */
[----:B------:R-:W-:Y:S01]  /*97d0*/  IMAD.IADD R7, R159, 0x1, R7 ;  /* 0x000000019f077824 */ /* 0x000fe200078e0207 */
[----:B-1----:R-:W-:-:S04]  /*97e0*/  LEA R8, P2, R6, R12, 0x1 ;  /* 0x0000000c06087211 */ /* 0x002fc800078408ff */
[----:B------:R-:W-:Y:S01]  /*97f0*/  LEA.HI.X R9, R6, R13, R7, 0x1, P2 ;  /* 0x0000000d06097211 */ /* 0x000fe200010f0c07 */
[----:B--2---:R-:W-:-:S05]  /*9800*/  HADD2.F32 R6, -RZ, R23.H0_H0 ;  /* 0x20000017ff067230 */ /* 0x004fca0000004100 */
[----:B------:R-:W-:-:S04]  /*9810*/  FMUL R6, R6, R16 ;  /* 0x0000001006067220 */ /* 0x000fc80000400000 */
[----:B---3--:R-:W-:Y:S01]  /*9820*/  FFMA R7, R160, R2, R6 ;  /* 0x00000002a0077223 */ /* 0x008fe20000000006 */
[----:B------:R-:W-:Y:S01]  /*9830*/  IMAD.U32 R160, RZ, RZ, UR8 ;  /* 0x00000008ffa07e24 */ /* 0x000fe2000f8e00ff */
[----:B------:R-:W-:-:S03]  /*9840*/  MOV R6, UR8 ;  /* 0x0000000800067c02 */ /* 0x000fc60008000f00 */
[----:B------:R-:W-:Y:S01]  /*9850*/  IMAD.SHL.U32 R160, R160, 0x10, RZ ;  /* 0x00000010a0a07824 */ /* 0x000fe200078e00ff */
[----:B------:R-:W-:Y:S02]  /*9860*/  SHF.L.U64.HI R158, R6, 0x4, R158 ;  /* 0x00000004069e7819 */ /* 0x000fe4000001029e */
[----:B------:R-:W-:Y:S02]  /*9870*/  F2FP.F16.F32.PACK_AB R7, RZ, R7 ;  /* 0x00000007ff07723e */ /* 0x000fe400000000ff */
[----:B------:R-:W-:Y:S02]  /*9880*/  IADD3 R6, P2, R160, R4, RZ ;  /* 0x00000004a0067210 */ /* 0x000fe40007f5e0ff */
[----:B------:R-:W-:Y:S02]  /*9890*/  PRMT R161, R7, 0x7610, R161 ;  /* 0x0000761007a17816 */ /* 0x000fe400000000a1 */
[----:B------:R-:W-:-:S05]  /*98a0*/  IADD3.X R7, R158, R5, RZ, P2, !PT ;  /* 0x000000059e077210 */ /* 0x000fca00017fe4ff */
[----:B------:R1:W-:Y:S01]  /*98b0*/  @P1 STG.E.U16 desc[UR36][R6.64], R161 ;  /* 0x000000a106001986 */ /* 0x0003e2000c101524 */
[----:B------:R-:W-:Y:S05]  /*98c0*/  @!P4 BRA `(.L_x_39) ;  /* 0x000000000004c947 */ /* 0x000fea0003800000 */
[----:B------:R2:W5:Y:S02]  /*98d0*/  LDG.E.LTC128B.U16 R23, desc[UR36][R8.64+0x2] ;  /* 0x0000022408177981 */ /* 0x000564000c1e1520 */
.L_x_39:
[----:B------:R-:W-:Y:S05]  /*98e0*/  BSYNC B1 ;  /* 0x0000000000017941 */ /* 0x000fea0003800000 */
.L_x_38:
[----:B------:R-:W3:Y:S01]  /*98f0*/  LDL.LU R162, [R1+0xc] ;  /* 0x00000c0001a27983 */ /* 0x000ee20000300800 */
[----:B-1---5:R-:W-:Y:S01]  /*9900*/  HADD2.F32 R161, -RZ, R23.H0_H0 ;  /* 0x20000017ffa17230 */ /* 0x022fe20000004100 */
[----:B------:R-:W-:Y:S01]  /*9910*/  ISETP.GT.AND P1, PT, R0, 0x8, P3 ;  /* 0x000000080000780c */ /* 0x000fe20001f24270 */
[----:B------:R-:W-:Y:S03]  /*9920*/  BSSY B1, `(.L_x_40) ;  /* 0x0000007000017945 */ /* 0x000fe60003800000 */
[----:B------:R-:W-:-:S04]  /*9930*/  FMUL R161, R161, R16 ;  /* 0x00000010a1a17220 */ /* 0x000fc80000400000 */
[----:B---3--:R-:W-:-:S05]  /*9940*/  FFMA R161, R162, R2, R161 ;  /* 0x00000002a2a17223 */ /* 0x008fca00000000a1 */
[----:B------:R-:W-:-:S05]  /*9950*/  F2FP.F16.F32.PACK_AB R161, RZ, R161 ;  /* 0x000000a1ffa1723e */ /* 0x000fca00000000ff */
[----:B------:R1:W-:Y:S01]  /*9960*/  @P4 STG.E.U16 desc[UR36][R6.64+0x2], R161 ;  /* 0x000002a106004986 */ /* 0x0003e2000c101524 */
[----:B------:R-:W-:Y:S05]  /*9970*/  @!P1 BRA `(.L_x_41) ;  /* 0x0000000000049947 */ /* 0x000fea0003800000 */
[----:B------:R3:W5:Y:S02]  /*9980*/  LDG.E.LTC128B.U16 R23, desc[UR36][R10.64+0x10] ;  /* 0x000010240a177981 */ /* 0x000764000c1e1520 */
.L_x_41:
[----:B------:R-:W-:Y:S05]  /*9990*/  BSYNC B1 ;  /* 0x0000000000017941 */ /* 0x000fea0003800000 */
.L_x_40:
[----:B------:R-:W4:Y:S01]  /*99a0*/  LDL.LU R162, [R1+0x10] ;  /* 0x0000100001a27983 */ /* 0x000f220000300800 */
[----:B-1---5:R-:W-:Y:S01]  /*99b0*/  HADD2.F32 R161, -RZ, R23.H0_H0 ;  /* 0x20000017ffa17230 */ /* 0x022fe20000004100 */
[----:B------:R-:W-:Y:S01]  /*99c0*/  ISETP.GT.AND P2, PT, R0, 0x9, P3 ;  /* 0x000000090000780c */ /* 0x000fe20001f44270 */
[----:B------:R-:W-:Y:S03]  /*99d0*/  BSSY B1, `(.L_x_42) ;  /* 0x0000007000017945 */ /* 0x000fe60003800000 */
[----:B------:R-:W-:-:S04]  /*99e0*/  FMUL R161, R161, R16 ;  /* 0x00000010a1a17220 */ /* 0x000fc80000400000 */
[----:B----4-:R-:W-:-:S05]  /*99f0*/  FFMA R161, R162, R2, R161 ;  /* 0x00000002a2a17223 */ /* 0x010fca00000000a1 */
[----:B------:R-:W-:-:S05]  /*9a00*/  F2FP.F16.F32.PACK_AB R161, RZ, R161 ;  /* 0x000000a1ffa1723e */ /* 0x000fca00000000ff */
[----:B------:R1:W-:Y:S01]  /*9a10*/  @P1 STG.E.U16 desc[UR36][R4.64+0x10], R161 ;  /* 0x000010a104001986 */ /* 0x0003e2000c101524 */
[----:B------:R-:W-:Y:S05]  /*9a20*/  @!P2 BRA `(.L_x_43) ;  /* 0x000000000004a947 */ /* 0x000fea0003800000 */
[----:B------:R4:W5:Y:S02]  /*9a30*/  LDG.E.LTC128B.U16 R23, desc[UR36][R10.64+0x12] ;  /* 0x000012240a177981 */ /* 0x000964000c1e1520 */
.L_x_43:
[----:B------:R-:W-:Y:S05]  /*9a40*/  BSYNC B1 ;  /* 0x0000000000017941 */ /* 0x000fea0003800000 */
.L_x_42:
[----:B------:R-:W2:Y:S01]  /*9a50*/  LDL.LU R162, [R1+0x14] ;  /* 0x0000140001a27983 */ /* 0x000ea20000300800 */
[----:B-1---5:R-:W-:Y:S01]  /*9a60*/  HADD2.F32 R161, -RZ, R23.H0_H0 ;  /* 0x20000017ffa17230 */ /* 0x022fe20000004100 */
[----:B------:R-:W-:Y:S01]  /*9a70*/  ISETP.GT.AND P1, PT, R0, 0x8, P0 ;  /* 0x000000080000780c */ /* 0x000fe20000724270 */
[----:B------:R-:W-:Y:S03]  /*9a80*/  BSSY B1, `(.L_x_44) ;  /* 0x0000007000017945 */ /* 0x000fe60003800000 */
[----:B------:R-:W-:-:S04]  /*9a90*/  FMUL R161, R161, R16 ;  /* 0x00000010a1a17220 */ /* 0x000fc80000400000 */
[----:B--2---:R-:W-:-:S05]  /*9aa0*/  FFMA R161, R162, R2, R161 ;  /* 0x00000002a2a17223 */ /* 0x004fca00000000a1 */
[----:B------:R-:W-:-:S05]  /*9ab0*/  F2FP.F16.F32.PACK_AB R161, RZ, R161 ;  /* 0x000000a1ffa1723e */ /* 0x000fca00000000ff */
[----:B------:R1:W-:Y:S01]  /*9ac0*/  @P2 STG.E.U16 desc[UR36][R4.64+0x12], R161 ;  /* 0x000012a104002986 */ /* 0x0003e2000c101524 */
[----:B------:R-:W-:Y:S05]  /*9ad0*/  @!P1 BRA `(.L_x_45) ;  /* 0x0000000000049947 */ /* 0x000fea0003800000 */
[----:B------:R2:W5:Y:S02]  /*9ae0*/  LDG.E.LTC128B.U16 R23, desc[UR36][R8.64+0x10] ;  /* 0x0000102408177981 */ /* 0x000564000c1e1520 */
.L_x_45:
[----:B------:R-:W-:Y:S05]  /*9af0*/  BSYNC B1 ;  /* 0x0000000000017941 */ /* 0x000fea0003800000 */
.L_x_44:
        /* <DEDUP_REMOVED lines=10> */
.L_x_47:
[----:B------:R-:W-:Y:S05]  /*9ba0*/  BSYNC B1 ;  /* 0x0000000000017941 */ /* 0x000fea0003800000 */
.L_x_46:
        /* <DEDUP_REMOVED lines=10> */
.L_x_49:
[----:B------:R-:W-:Y:S05]  /*9c50*/  BSYNC B1 ;  /* 0x0000000000017941 */ /* 0x000fea0003800000 */
.L_x_48:
        /* <DEDUP_REMOVED lines=10> */
.L_x_51:
[----:B------:R-:W-:Y:S05]  /*9d00*/  BSYNC B1 ;  /* 0x0000000000017941 */ /* 0x000fea0003800000 */
.L_x_50:
        /* <DEDUP_REMOVED lines=10> */
.L_x_53:
[----:B------:R-:W-:Y:S05]  /*9db0*/  BSYNC B1 ;  /* 0x0000000000017941 */ /* 0x000fea0003800000 */
.L_x_52:
        /* <DEDUP_REMOVED lines=10> */
.L_x_55:
[----:B------:R-:W-:Y:S05]  /*9e60*/  BSYNC B1 ;  /* 0x0000000000017941 */ /* 0x000fea0003800000 */
.L_x_54:
        /* <DEDUP_REMOVED lines=10> */
.L_x_57:
[----:B------:R-:W-:Y:S05]  /*9f10*/  BSYNC B1 ;  /* 0x0000000000017941 */ /* 0x000fea0003800000 */
.L_x_56:
        /* <DEDUP_REMOVED lines=10> */
.L_x_59:
[----:B------:R-:W-:Y:S05]  /*9fc0*/  BSYNC B1 ;  /* 0x0000000000017941 */ /* 0x000fea0003800000 */
.L_x_58:
        /* <DEDUP_REMOVED lines=10> */
.L_x_61:
[----:B------:R-:W-:Y:S05]  /*a070*/  BSYNC B1 ;  /* 0x0000000000017941 */ /* 0x000fea0003800000 */
.L_x_60:
        /* <DEDUP_REMOVED lines=10> */
.L_x_63:
[----:B------:R-:W-:Y:S05]  /*a120*/  BSYNC B1 ;  /* 0x0000000000017941 */ /* 0x000fea0003800000 */
.L_x_62:
        /* <DEDUP_REMOVED lines=10> */
.L_x_65:
[----:B------:R-:W-:Y:S05]  /*a1d0*/  BSYNC B1 ;  /* 0x0000000000017941 */ /* 0x000fea0003800000 */
.L_x_64:
        /* <DEDUP_REMOVED lines=10> */
.L_x_67:
[----:B------:R-:W-:Y:S05]  /*a280*/  BSYNC B1 ;  /* 0x0000000000017941 */ /* 0x000fea0003800000 */
.L_x_66:
        /* <DEDUP_REMOVED lines=10> */
.L_x_69:
[----:B------:R-:W-:Y:S05]  /*a330*/  BSYNC B1 ;  /* 0x0000000000017941 */ /* 0x000fea0003800000 */
.L_x_68:
        /* <DEDUP_REMOVED lines=10> */
.L_x_71:
[----:B------:R-:W-:Y:S05]  /*a3e0*/  BSYNC B1 ;  /* 0x0000000000017941 */ /* 0x000fea0003800000 */
.L_x_70:
        /* <DEDUP_REMOVED lines=10> */
.L_x_73:
[----:B------:R-:W-:Y:S05]  /*a490*/  BSYNC B1 ;  /* 0x0000000000017941 */ /* 0x000fea0003800000 */
.L_x_72:
        /* <DEDUP_REMOVED lines=10> */
.L_x_75:
[----:B------:R-:W-:Y:S05]  /*a540*/  BSYNC B1 ;  /* 0x0000000000017941 */ /* 0x000fea0003800000 */
.L_x_74:
        /* <DEDUP_REMOVED lines=10> */
.L_x_77:
[----:B------:R-:W-:Y:S05]  /*a5f0*/  BSYNC B1 ;  /* 0x0000000000017941 */ /* 0x000fea0003800000 */
.L_x_76:
        /* <DEDUP_REMOVED lines=10> */
.L_x_79:
[----:B------:R-:W-:Y:S05]  /*a6a0*/  BSYNC B1 ;  /* 0x0000000000017941 */ /* 0x000fea0003800000 */
.L_x_78:
        /* <DEDUP_REMOVED lines=10> */
.L_x_81:
[----:B------:R-:W-:Y:S05]  /*a750*/  BSYNC B1 ;  /* 0x0000000000017941 */ /* 0x000fea0003800000 */
.L_x_80:
        /* <DEDUP_REMOVED lines=10> */
.L_x_83:
[----:B------:R-:W-:Y:S05]  /*a800*/  BSYNC B1 ;  /* 0x0000000000017941 */ /* 0x000fea0003800000 */
.L_x_82:
        /* <DEDUP_REMOVED lines=10> */
.L_x_85:
[----:B------:R-:W-:Y:S05]  /*a8b0*/  BSYNC B1 ;  /* 0x0000000000017941 */ /* 0x000fea0003800000 */
.L_x_84:
        /* <DEDUP_REMOVED lines=10> */
.L_x_87:
[----:B------:R-:W-:Y:S05]  /*a960*/  BSYNC B1 ;  /* 0x0000000000017941 */ /* 0x000fea0003800000 */
.L_x_86:
        /* <DEDUP_REMOVED lines=10> */
.L_x_89:
[----:B------:R-:W-:Y:S05]  /*aa10*/  BSYNC B1 ;  /* 0x0000000000017941 */ /* 0x000fea0003800000 */
.L_x_88:
        /* <DEDUP_REMOVED lines=10> */
.L_x_91:
[----:B------:R-:W-:Y:S05]  /*aac0*/  BSYNC B1 ;  /* 0x0000000000017941 */ /* 0x000fea0003800000 */
.L_x_90:
        /* <DEDUP_REMOVED lines=10> */
.L_x_93:
[----:B------:R-:W-:Y:S05]  /*ab70*/  BSYNC B1 ;  /* 0x0000000000017941 */ /* 0x000fea0003800000 */
.L_x_92:
        /* <DEDUP_REMOVED lines=10> */
.L_x_95:
[----:B------:R-:W-:Y:S05]  /*ac20*/  BSYNC B1 ;  /* 0x0000000000017941 */ /* 0x000fea0003800000 */
.L_x_94:
        /* <DEDUP_REMOVED lines=10> */
.L_x_97:
[----:B------:R-:W-:Y:S05]  /*acd0*/  BSYNC B1 ;  /* 0x0000000000017941 */ /* 0x000fea0003800000 */
.L_x_96:
        /* <DEDUP_REMOVED lines=10> */
.L_x_99:
[----:B------:R-:W-:Y:S05]  /*ad80*/  BSYNC B1 ;  /* 0x0000000000017941 */ /* 0x000fea0003800000 */
.L_x_98:
        /* <DEDUP_REMOVED lines=10> */
.L_x_101:
[----:B------:R-:W-:Y:S05]  /*ae30*/  BSYNC B1 ;  /* 0x0000000000017941 */ /* 0x000fea0003800000 */
.L_x_100:
        /* <DEDUP_REMOVED lines=10> */
.L_x_103:
[----:B------:R-:W-:Y:S05]  /*aee0*/  BSYNC B1 ;  /* 0x0000000000017941 */ /* 0x000fea0003800000 */
.L_x_102:
        /* <DEDUP_REMOVED lines=10> */
.L_x_105:
[----:B------:R-:W-:Y:S05]  /*af90*/  BSYNC B1 ;  /* 0x0000000000017941 */ /* 0x000fea0003800000 */
.L_x_104:
        /* <DEDUP_REMOVED lines=10> */
.L_x_107:
[----:B------:R-:W-:Y:S05]  /*b040*/  BSYNC B1 ;  /* 0x0000000000017941 */ /* 0x000fea0003800000 */
.L_x_106:
        /* <DEDUP_REMOVED lines=10> */
.L_x_109:
[----:B------:R-:W-:Y:S05]  /*b0f0*/  BSYNC B1 ;  /* 0x0000000000017941 */ /* 0x000fea0003800000 */
.L_x_108:
        /* <DEDUP_REMOVED lines=10> */
.L_x_111:
[----:B------:R-:W-:Y:S05]  /*b1a0*/  BSYNC B1 ;  /* 0x0000000000017941 */ /* 0x000fea0003800000 */
.L_x_110:
        /* <DEDUP_REMOVED lines=10> */
.L_x_113:
[----:B------:R-:W-:Y:S05]  /*b250*/  BSYNC B1 ;  /* 0x0000000000017941 */ /* 0x000fea0003800000 */
.L_x_112:
        /* <DEDUP_REMOVED lines=10> */
.L_x_115:
[----:B------:R-:W-:Y:S05]  /*b300*/  BSYNC B1 ;  /* 0x0000000000017941 */ /* 0x000fea0003800000 */
.L_x_114:
        /* <DEDUP_REMOVED lines=10> */
.L_x_117:
[----:B------:R-:W-:Y:S05]  /*b3b0*/  BSYNC B1 ;  /* 0x0000000000017941 */ /* 0x000fea0003800000 */
.L_x_116:
        /* <DEDUP_REMOVED lines=10> */
.L_x_119:
[----:B------:R-:W-:Y:S05]  /*b460*/  BSYNC B1 ;  /* 0x0000000000017941 */ /* 0x000fea0003800000 */
.L_x_118:
        /* <DEDUP_REMOVED lines=10> */
.L_x_121:
[----:B------:R-:W-:Y:S05]  /*b510*/  BSYNC B1 ;  /* 0x0000000000017941 */ /* 0x000fea0003800000 */
.L_x_120:
        /* <DEDUP_REMOVED lines=10> */
.L_x_123:
[----:B------:R-:W-:Y:S05]  /*b5c0*/  BSYNC B1 ;  /* 0x0000000000017941 */ /* 0x000fea0003800000 */
.L_x_122:
        /* <DEDUP_REMOVED lines=10> */
.L_x_125:
[----:B------:R-:W-:Y:S05]  /*b670*/  BSYNC B1 ;  /* 0x0000000000017941 */ /* 0x000fea0003800000 */
.L_x_124:
        /* <DEDUP_REMOVED lines=10> */
.L_x_127:
[----:B------:R-:W-:Y:S05]  /*b720*/  BSYNC B1 ;  /* 0x0000000000017941 */ /* 0x000fea0003800000 */
.L_x_126:
        /* <DEDUP_REMOVED lines=10> */
.L_x_129:
[----:B------:R-:W-:Y:S05]  /*b7d0*/  BSYNC B1 ;  /* 0x0000000000017941 */ /* 0x000fea0003800000 */
.L_x_128:
        /* <DEDUP_REMOVED lines=10> */
.L_x_131:
[----:B------:R-:W-:Y:S05]  /*b880*/  BSYNC B1 ;  /* 0x0000000000017941 */ /* 0x000fea0003800000 */
.L_x_130:
        /* <DEDUP_REMOVED lines=10> */
.L_x_133:
[----:B------:R-:W-:Y:S05]  /*b930*/  BSYNC B1 ;  /* 0x0000000000017941 */ /* 0x000fea0003800000 */
.L_x_132:
        /* <DEDUP_REMOVED lines=10> */
.L_x_135:
[----:B------:R-:W-:Y:S05]  /*b9e0*/  BSYNC B1 ;  /* 0x0000000000017941 */ /* 0x000fea0003800000 */
.L_x_134:
        /* <DEDUP_REMOVED lines=10> */
.L_x_137:
[----:B------:R-:W-:Y:S05]  /*ba90*/  BSYNC B1 ;  /* 0x0000000000017941 */ /* 0x000fea0003800000 */
.L_x_136:
        /* <DEDUP_REMOVED lines=10> */
.L_x_139:
[----:B------:R-:W-:Y:S05]  /*bb40*/  BSYNC B1 ;  /* 0x0000000000017941 */ /* 0x000fea0003800000 */
.L_x_138:
        /* <DEDUP_REMOVED lines=10> */
.L_x_141:
[----:B------:R-:W-:Y:S05]  /*bbf0*/  BSYNC B1 ;  /* 0x0000000000017941 */ /* 0x000fea0003800000 */
.L_x_140:
        /* <DEDUP_REMOVED lines=10> */
.L_x_143:
[----:B------:R-:W-:Y:S05]  /*bca0*/  BSYNC B1 ;  /* 0x0000000000017941 */ /* 0x000fea0003800000 */
.L_x_142:
        /* <DEDUP_REMOVED lines=10> */
.L_x_145:
[----:B------:R-:W-:Y:S05]  /*bd50*/  BSYNC B1 ;  /* 0x0000000000017941 */ /* 0x000fea0003800000 */
.L_x_144:
        /* <DEDUP_REMOVED lines=10> */
.L_x_147:
[----:B------:R-:W-:Y:S05]  /*be00*/  BSYNC B1 ;  /* 0x0000000000017941 */ /* 0x000fea0003800000 */
.L_x_146:
        /* <DEDUP_REMOVED lines=10> */
.L_x_149:
[----:B------:R-:W-:Y:S05]  /*beb0*/  BSYNC B1 ;  /* 0x0000000000017941 */ /* 0x000fea0003800000 */
.L_x_148:
        /* <DEDUP_REMOVED lines=10> */
.L_x_151:
[----:B------:R-:W-:Y:S05]  /*bf60*/  BSYNC B1 ;  /* 0x0000000000017941 */ /* 0x000fea0003800000 */
.L_x_150:
        /* <DEDUP_REMOVED lines=10> */
.L_x_153:
[----:B------:R-:W-:Y:S05]  /*c010*/  BSYNC B1 ;  /* 0x0000000000017941 */ /* 0x000fea0003800000 */
.L_x_152:
        /* <DEDUP_REMOVED lines=10> */
.L_x_155:
[----:B------:R-:W-:Y:S05]  /*c0c0*/  BSYNC B1 ;  /* 0x0000000000017941 */ /* 0x000fea0003800000 */
.L_x_154:
        /* <DEDUP_REMOVED lines=10> */
.L_x_157:
[----:B------:R-:W-:Y:S05]  /*c170*/  BSYNC B1 ;  /* 0x0000000000017941 */ /* 0x000fea0003800000 */
.L_x_156:
        /* <DEDUP_REMOVED lines=10> */
.L_x_159:
[----:B------:R-:W-:Y:S05]  /*c220*/  BSYNC B1 ;  /* 0x0000000000017941 */ /* 0x000fea0003800000 */
.L_x_158:
        /* <DEDUP_REMOVED lines=10> */
.L_x_161:
[----:B------:R-:W-:Y:S05]  /*c2d0*/  BSYNC B1 ;  /* 0x0000000000017941 */ /* 0x000fea0003800000 */
.L_x_160:
        /* <DEDUP_REMOVED lines=10> */
.L_x_163:
[----:B------:R-:W-:Y:S05]  /*c380*/  BSYNC B1 ;  /* 0x0000000000017941 */ /* 0x000fea0003800000 */
.L_x_162:
        /* <DEDUP_REMOVED lines=10> */
.L_x_165:
[----:B------:R-:W-:Y:S05]  /*c430*/  BSYNC B1 ;  /* 0x0000000000017941 */ /* 0x000fea0003800000 */
.L_x_164:
        /* <DEDUP_REMOVED lines=10> */
.L_x_167:
[----:B------:R-:W-:Y:S05]  /*c4e0*/  BSYNC B1 ;  /* 0x0000000000017941 */ /* 0x000fea0003800000 */
.L_x_166:
        /* <DEDUP_REMOVED lines=10> */
.L_x_169:
[----:B------:R-:W-:Y:S05]  /*c590*/  BSYNC B1 ;  /* 0x0000000000017941 */ /* 0x000fea0003800000 */
.L_x_168:
        /* <DEDUP_REMOVED lines=10> */
.L_x_171:
[----:B------:R-:W-:Y:S05]  /*c640*/  BSYNC B1 ;  /* 0x0000000000017941 */ /* 0x000fea0003800000 */
.L_x_170:
        /* <DEDUP_REMOVED lines=10> */
.L_x_173:
[----:B------:R-:W-:Y:S05]  /*c6f0*/  BSYNC B1 ;  /* 0x0000000000017941 */ /* 0x000fea0003800000 */
.L_x_172:
        /* <DEDUP_REMOVED lines=10> */
.L_x_175:
[----:B------:R-:W-:Y:S05]  /*c7a0*/  BSYNC B1 ;  /* 0x0000000000017941 */ /* 0x000fea0003800000 */
.L_x_174:
        /* <DEDUP_REMOVED lines=10> */
.L_x_177:
[----:B------:R-:W-:Y:S05]  /*c850*/  BSYNC B1 ;  /* 0x0000000000017941 */ /* 0x000fea0003800000 */
.L_x_176:
        /* <DEDUP_REMOVED lines=10> */
.L_x_179:
[----:B------:R-:W-:Y:S05]  /*c900*/  BSYNC B1 ;  /* 0x0000000000017941 */ /* 0x000fea0003800000 */
.L_x_178:
        /* <DEDUP_REMOVED lines=10> */
.L_x_181:
[----:B------:R-:W-:Y:S05]  /*c9b0*/  BSYNC B1 ;  /* 0x0000000000017941 */ /* 0x000fea0003800000 */
.L_x_180:
        /* <DEDUP_REMOVED lines=10> */
.L_x_183:
[----:B------:R-:W-:Y:S05]  /*ca60*/  BSYNC B1 ;  /* 0x0000000000017941 */ /* 0x000fea0003800000 */
.L_x_182:
        /* <DEDUP_REMOVED lines=10> */
.L_x_185:
[----:B------:R-:W-:Y:S05]  /*cb10*/  BSYNC B1 ;  /* 0x0000000000017941 */ /* 0x000fea0003800000 */
.L_x_184:
        /* <DEDUP_REMOVED lines=10> */
.L_x_187:
[----:B------:R-:W-:Y:S05]  /*cbc0*/  BSYNC B1 ;  /* 0x0000000000017941 */ /* 0x000fea0003800000 */
.L_x_186:
        /* <DEDUP_REMOVED lines=10> */
.L_x_189:
[----:B------:R-:W-:Y:S05]  /*cc70*/  BSYNC B1 ;  /* 0x0000000000017941 */ /* 0x000fea0003800000 */
.L_x_188:
        /* <DEDUP_REMOVED lines=10> */
.L_x_191:
[----:B------:R-:W-:Y:S05]  /*cd20*/  BSYNC B1 ;  /* 0x0000000000017941 */ /* 0x000fea0003800000 */
.L_x_190:
        /* <DEDUP_REMOVED lines=10> */
.L_x_193:
[----:B------:R-:W-:Y:S05]  /*cdd0*/  BSYNC B1 ;  /* 0x0000000000017941 */ /* 0x000fea0003800000 */
.L_x_192:
        /* <DEDUP_REMOVED lines=10> */
.L_x_195:
[----:B------:R-:W-:Y:S05]  /*ce80*/  BSYNC B1 ;  /* 0x0000000000017941 */ /* 0x000fea0003800000 */
.L_x_194:
        /* <DEDUP_REMOVED lines=10> */
.L_x_197:
[----:B------:R-:W-:Y:S05]  /*cf30*/  BSYNC B1 ;  /* 0x0000000000017941 */ /* 0x000fea0003800000 */
.L_x_196:
        /* <DEDUP_REMOVED lines=10> */
.L_x_199:
[----:B------:R-:W-:Y:S05]  /*cfe0*/  BSYNC B1 ;  /* 0x0000000000017941 */ /* 0x000fea0003800000 */
.L_x_198:
        /* <DEDUP_REMOVED lines=10> */
.L_x_201:
[----:B------:R-:W-:Y:S05]  /*d090*/  BSYNC B1 ;  /* 0x0000000000017941 */ /* 0x000fea0003800000 */
.L_x_200:
        /* <DEDUP_REMOVED lines=10> */
.L_x_203:
[----:B------:R-:W-:Y:S05]  /*d140*/  BSYNC B1 ;  /* 0x0000000000017941 */ /* 0x000fea0003800000 */
.L_x_202:
        /* <DEDUP_REMOVED lines=10> */
.L_x_205:
[----:B------:R-:W-:Y:S05]  /*d1f0*/  BSYNC B1 ;  /* 0x0000000000017941 */ /* 0x000fea0003800000 */
.L_x_204:
        /* <DEDUP_REMOVED lines=10> */
.L_x_207:
[----:B------:R-:W-:Y:S05]  /*d2a0*/  BSYNC B1 ;  /* 0x0000000000017941 */ /* 0x000fea0003800000 */
.L_x_206:
        /* <DEDUP_REMOVED lines=10> */
.L_x_209:
[----:B------:R-:W-:Y:S05]  /*d350*/  BSYNC B1 ;  /* 0x0000000000017941 */ /* 0x000fea0003800000 */
.L_x_208:
        /* <DEDUP_REMOVED lines=10> */
.L_x_211:
[----:B------:R-:W-:Y:S05]  /*d400*/  BSYNC B1 ;  /* 0x0000000000017941 */ /* 0x000fea0003800000 */
.L_x_210:
        /* <DEDUP_REMOVED lines=10> */
.L_x_213:
[----:B------:R-:W-:Y:S05]  /*d4b0*/  BSYNC B1 ;  /* 0x0000000000017941 */ /* 0x000fea0003800000 */
.L_x_212:
        /* <DEDUP_REMOVED lines=10> */
.L_x_215:
[----:B------:R-:W-:Y:S05]  /*d560*/  BSYNC B1 ;  /* 0x0000000000017941 */ /* 0x000fea0003800000 */
.L_x_214:
        /* <DEDUP_REMOVED lines=10> */
.L_x_217:
[----:B------:R-:W-:Y:S05]  /*d610*/  BSYNC B1 ;  /* 0x0000000000017941 */ /* 0x000fea0003800000 */
.L_x_216:
        /* <DEDUP_REMOVED lines=10> */
.L_x_219:
[----:B------:R-:W-:Y:S05]  /*d6c0*/  BSYNC B1 ;  /* 0x0000000000017941 */ /* 0x000fea0003800000 */
.L_x_218:
        /* <DEDUP_REMOVED lines=10> */
.L_x_221:
[----:B------:R-:W-:Y:S05]  /*d770*/  BSYNC B1 ;  /* 0x0000000000017941 */ /* 0x000fea0003800000 */
.L_x_220:
        /* <DEDUP_REMOVED lines=10> */
.L_x_223:
[----:B------:R-:W-:Y:S05]  /*d820*/  BSYNC B1 ;  /* 0x0000000000017941 */ /* 0x000fea0003800000 */
.L_x_222:
        /* <DEDUP_REMOVED lines=10> */
.L_x_225:
[----:B------:R-:W-:Y:S05]  /*d8d0*/  BSYNC B1 ;  /* 0x0000000000017941 */ /* 0x000fea0003800000 */
.L_x_224:
        /* <DEDUP_REMOVED lines=10> */
.L_x_227:
[----:B------:R-:W-:Y:S05]  /*d980*/  BSYNC B1 ;  /* 0x0000000000017941 */ /* 0x000fea0003800000 */
.L_x_226:
        /* <DEDUP_REMOVED lines=10> */
.L_x_229:
[----:B------:R-:W-:Y:S05]  /*da30*/  BSYNC B1 ;  /* 0x0000000000017941 */ /* 0x000fea0003800000 */
.L_x_228:
        /* <DEDUP_REMOVED lines=10> */
.L_x_231:
[----:B------:R-:W-:Y:S05]  /*dae0*/  BSYNC B1 ;  /* 0x0000000000017941 */ /* 0x000fea0003800000 */
.L_x_230:
        /* <DEDUP_REMOVED lines=10> */
.L_x_233:
[----:B------:R-:W-:Y:S05]  /*db90*/  BSYNC B1 ;  /* 0x0000000000017941 */ /* 0x000fea0003800000 */
.L_x_232:
        /* <DEDUP_REMOVED lines=10> */
.L_x_235:
[----:B------:R-:W-:Y:S05]  /*dc40*/  BSYNC B1 ;  /* 0x0000000000017941 */ /* 0x000fea0003800000 */
.L_x_234:
        /* <DEDUP_REMOVED lines=10> */
.L_x_237:
[----:B------:R-:W-:Y:S05]  /*dcf0*/  BSYNC B1 ;  /* 0x0000000000017941 */ /* 0x000fea0003800000 */
.L_x_236:
        /* <DEDUP_REMOVED lines=10> */
.L_x_239:
[----:B------:R-:W-:Y:S05]  /*dda0*/  BSYNC B1 ;  /* 0x0000000000017941 */ /* 0x000fea0003800000 */
.L_x_238:
        /* <DEDUP_REMOVED lines=10> */
.L_x_241:
[----:B------:R-:W-:Y:S05]  /*de50*/  BSYNC B1 ;  /* 0x0000000000017941 */ /* 0x000fea0003800000 */
.L_x_240:
        /* <DEDUP_REMOVED lines=10> */
.L_x_243:
[----:B------:R-:W-:Y:S05]  /*df00*/  BSYNC B1 ;  /* 0x0000000000017941 */ /* 0x000fea0003800000 */
.L_x_242:
        /* <DEDUP_REMOVED lines=10> */
.L_x_245:
[----:B------:R-:W-:Y:S05]  /*dfb0*/  BSYNC B1 ;  /* 0x0000000000017941 */ /* 0x000fea0003800000 */
.L_x_244:
        /* <DEDUP_REMOVED lines=10> */
.L_x_247:
[----:B------:R-:W-:Y:S05]  /*e060*/  BSYNC B1 ;  /* 0x0000000000017941 */ /* 0x000fea0003800000 */
.L_x_246:
        /* <DEDUP_REMOVED lines=10> */
.L_x_249:
[----:B------:R-:W-:Y:S05]  /*e110*/  BSYNC B1 ;  /* 0x0000000000017941 */ /* 0x000fea0003800000 */
.L_x_248:
        /* <DEDUP_REMOVED lines=10> */
.L_x_251:
[----:B------:R-:W-:Y:S05]  /*e1c0*/  BSYNC B1 ;  /* 0x0000000000017941 */ /* 0x000fea0003800000 */
.L_x_250:
        /* <DEDUP_REMOVED lines=10> */
.L_x_253:
[----:B------:R-:W-:Y:S05]  /*e270*/  BSYNC B1 ;  /* 0x0000000000017941 */ /* 0x000fea0003800000 */
.L_x_252:
        /* <DEDUP_REMOVED lines=10> */
.L_x_255:
[----:B------:R-:W-:Y:S05]  /*e320*/  BSYNC B1 ;  /* 0x0000000000017941 */ /* 0x000fea0003800000 */
.L_x_254:
        /* <DEDUP_REMOVED lines=10> */
.L_x_257:
[----:B------:R-:W-:Y:S05]  /*e3d0*/  BSYNC B1 ;  /* 0x0000000000017941 */ /* 0x000fea0003800000 */
.L_x_256:
        /* <DEDUP_REMOVED lines=10> */
.L_x_259:
[----:B------:R-:W-:Y:S05]  /*e480*/  BSYNC B1 ;  /* 0x0000000000017941 */ /* 0x000fea0003800000 */
.L_x_258:
        /* <DEDUP_REMOVED lines=10> */
.L_x_261:
[----:B------:R-:W-:Y:S05]  /*e530*/  BSYNC B1 ;  /* 0x0000000000017941 */ /* 0x000fea0003800000 */
.L_x_260:
        /* <DEDUP_REMOVED lines=10> */
.L_x_263:
[----:B------:R-:W-:Y:S05]  /*e5e0*/  BSYNC B1 ;  /* 0x0000000000017941 */ /* 0x000fea0003800000 */
.L_x_262:
        /* <DEDUP_REMOVED lines=10> */
.L_x_265:
[----:B------:R-:W-:Y:S05]  /*e690*/  BSYNC B1 ;  /* 0x0000000000017941 */ /* 0x000fea0003800000 */
.L_x_264:
        /* <DEDUP_REMOVED lines=10> */
.L_x_267:
[----:B------:R-:W-:Y:S05]  /*e740*/  BSYNC B1 ;  /* 0x0000000000017941 */ /* 0x000fea0003800000 */
.L_x_266:
        /* <DEDUP_REMOVED lines=10> */
.L_x_269:
[----:B------:R-:W-:Y:S05]  /*e7f0*/  BSYNC B1 ;  /* 0x0000000000017941 */ /* 0x000fea0003800000 */
.L_x_268:
        /* <DEDUP_REMOVED lines=10> */
.L_x_271:
[----:B------:R-:W-:Y:S05]  /*e8a0*/  BSYNC B1 ;  /* 0x0000000000017941 */ /* 0x000fea0003800000 */
.L_x_270:
        /* <DEDUP_REMOVED lines=10> */
.L_x_273:
[----:B------:R-:W-:Y:S05]  /*e950*/  BSYNC B1 ;  /* 0x0000000000017941 */ /* 0x000fea0003800000 */
.L_x_272:
        /* <DEDUP_REMOVED lines=10> */
.L_x_275:
[----:B------:R-:W-:Y:S05]  /*ea00*/  BSYNC B1 ;  /* 0x0000000000017941 */ /* 0x000fea0003800000 */
.L_x_274:
        /* <DEDUP_REMOVED lines=10> */
.L_x_277:
[----:B------:R-:W-:Y:S05]  /*eab0*/  BSYNC B1 ;  /* 0x0000000000017941 */ /* 0x000fea0003800000 */
.L_x_276:
        /* <DEDUP_REMOVED lines=10> */
.L_x_279:
[----:B------:R-:W-:Y:S05]  /*eb60*/  BSYNC B1 ;  /* 0x0000000000017941 */ /* 0x000fea0003800000 */
.L_x_278:
        /* <DEDUP_REMOVED lines=10> */
.L_x_281:
[----:B------:R-:W-:Y:S05]  /*ec10*/  BSYNC B1 ;  /* 0x0000000000017941 */ /* 0x000fea0003800000 */
.L_x_280:
        /* <DEDUP_REMOVED lines=10> */
.L_x_283:
[----:B------:R-:W-:Y:S05]  /*ecc0*/  BSYNC B1 ;  /* 0x0000000000017941 */ /* 0x000fea0003800000 */
.L_x_282:
[----:B0-234-:R-:W2:Y:S01]  /*ecd0*/  LDL.LU R10, [R1+0x1f4] ;  /* 0x0001f400010a7983 */ /* 0x01dea20000300800 */
[----:B-----5:R-:W-:Y:S01]  /*ece0*/  HADD2.F32 R11, -RZ, R23.H0_H0 ;  /* 0x20000017ff0b7230 */ /* 0x020fe20000004100 */
        /* <DEDUP_REMOVED lines=8> */
.L_x_285:
[----:B------:R-:W-:Y:S05]  /*ed70*/  BSYNC B1 ;  /* 0x0000000000017941 */ /* 0x000fea0003800000 */
.L_x_284:
[----:B------:R-:W3:Y:S01]  /*ed80*/  LDL.LU R10, [R1+0x1f8] ;  /* 0x0001f800010a7983 */ /* 0x000ee20000300800 */
[----:B0----5:R-:W-:Y:S01]  /*ed90*/  HADD2.F32 R11, -RZ, R23.H0_H0 ;  /* 0x20000017ff0b7230 */ /* 0x021fe20000004100 */
[----:B------:R-:W-:Y:S01]  /*eda0*/  ISETP.GT.AND P1, PT, R0, 0xf9, P0 ;  /* 0x000000f90000780c */ /* 0x000fe20000724270 */
[----:B------:R-:W-:Y:S01]  /*edb0*/  BSSY B1, `(.L_x_286) ;  /* 0x000000a000017945 */ /* 0x000fe20003800000 */
[----:B------:R-:W-:Y:S02]  /*edc0*/  IADD3 R169, P0, R3, 0x80, RZ ;  /* 0x0000008003a97810 */ /* 0x000fe40007f1e0ff */
[----:B------:R-:W-:-:S04]  /*edd0*/  FMUL R11, R11, R16 ;  /* 0x000000100b0b7220 */ /* 0x000fc80000400000 */
[----:B---3--:R-:W-:-:S05]  /*ede0*/  FFMA R11, R10, R2, R11 ;  /* 0x000000020a0b7223 */ /* 0x008fca000000000b */
[----:B------:R-:W-:-:S04]  /*edf0*/  F2FP.F16.F32.PACK_AB R11, RZ, R11 ;  /* 0x0000000bff0b723e */ /* 0x000fc800000000ff */
[----:B------:R-:W-:Y:S01]  /*ee00*/  PRMT R3, R11, 0x7610, R3 ;  /* 0x000076100b037816 */ /* 0x000fe20000000003 */
[----:B------:R-:W-:-:S04]  /*ee10*/  IMAD.X R11, RZ, RZ, UR7, P0 ;  /* 0x00000007ff0b7e24 */ /* 0x000fc800080e06ff */
[----:B------:R0:W-:Y:S01]  /*ee20*/  @P2 STG.E.U16 desc[UR36][R6.64+0x1f0], R3 ;  /* 0x0001f00306002986 */ /* 0x0001e2000c101524 */
[----:B------:R-:W-:Y:S05]  /*ee30*/  @!P1 BRA `(.L_x_287) ;  /* 0x0000000000049947 */ /* 0x000fea0003800000 */
[----:B------:R3:W5:Y:S02]  /*ee40*/  LDG.E.LTC128B.U16 R23, desc[UR36][R8.64+0x1f2] ;  /* 0x0001f22408177981 */ /* 0x000764000c1e1520 */
.L_x_287:
[----:B------:R-:W-:Y:S05]  /*ee50*/  BSYNC B1 ;  /* 0x0000000000017941 */ /* 0x000fea0003800000 */
.L_x_286:
[----:B------:R-:W4:Y:S01]  /*ee60*/  LDL.LU R10, [R1+0x1fc] ;  /* 0x0001fc00010a7983 */ /* 0x000f220000300800 */
[----:B0----5:R-:W-:Y:S01]  /*ee70*/  HADD2.F32 R3, -RZ, R23.H0_H0 ;  /* 0x20000017ff037230 */ /* 0x021fe20000004100 */
[----:B------:R-:W-:Y:S01]  /*ee80*/  ISETP.GT.AND P0, PT, R153, 0x80, PT ;  /* 0x000000809900780c */ /* 0x000fe20003f04270 */
[----:B--23--:R-:W-:-:S03]  /*ee90*/  IMAD R8, R11, R14, RZ ;  /* 0x0000000e0b087224 */ /* 0x00cfc600078e02ff */
[----:B------:R-:W-:Y:S01]  /*eea0*/  FMUL R3, R3, R16 ;  /* 0x0000001003037220 */ /* 0x000fe20000400000 */
[C---:B------:R-:W-:Y:S01]  /*eeb0*/  IMAD R167, R169.reuse, R15, R8 ;  /* 0x0000000fa9a77224 */ /* 0x040fe200078e0208 */
[----:B------:R-:W-:Y:S01]  /*eec0*/  ISETP.GT.AND P3, PT, R0, RZ, P0 ;  /* 0x000000ff0000720c */ /* 0x000fe20000764270 */
[----:B------:R-:W-:-:S04]  /*eed0*/  IMAD.WIDE.U32 R8, R169, R14, R20 ;  /* 0x0000000ea9087225 */ /* 0x000fc800078e0014 */
[----:B------:R-:W-:Y:S02]  /*eee0*/  IMAD.IADD R9, R9, 0x1, R167 ;  /* 0x0000000109097824 */ /* 0x000fe400078e02a7 */
[----:B----4-:R-:W-:Y:S01]  /*eef0*/  FFMA R3, R10, R2, R3 ;  /* 0x000000020a037223 */ /* 0x010fe20000000003 */
[----:B------:R-:W-:-:S04]  /*ef00*/  LEA R10, P2, R8, R12, 0x1 ;  /* 0x0000000c080a7211 */ /* 0x000fc800078408ff */
[----:B------:R-:W-:Y:S02]  /*ef10*/  F2FP.F16.F32.PACK_AB R3, RZ, R3 ;  /* 0x00000003ff03723e */ /* 0x000fe400000000ff */
[--C-:B------:R-:W-:Y:S02]  /*ef20*/  LEA.HI.X R11, R8, R13, R9.reuse, 0x1, P2 ;  /* 0x0000000d080b7211 */ /* 0x100fe400010f0c09 */
[----:B------:R-:W-:-:S05]  /*ef30*/  PRMT R9, R3, 0x7610, R9 ;  /* 0x0000761003097816 */ /* 0x000fca0000000009 */
[----:B------:R0:W-:Y:S04]  /*ef40*/  @P1 STG.E.U16 desc[UR36][R6.64+0x1f2], R9 ;  /* 0x0001f20906001986 */ /* 0x0001e8000c101524 */
[----:B------:R-:W2:Y:S01]  /*ef50*/  @P3 LDG.E.LTC128B.U16 R23, desc[UR36][R10.64] ;  /* 0x000000240a173981 */ /* 0x000ea2000c1e1520 */
[----:B-1----:R-:W-:Y:S01]  /*ef60*/  IMAD.U32 R161, RZ, RZ, UR8 ;  /* 0x00000008ffa17e24 */ /* 0x002fe2000f8e00ff */
[----:B------:R-:W-:Y:S01]  /*ef70*/  MOV R164, UR9 ;  /* 0x0000000900a47c02 */ /* 0x000fe20008000f00 */
[----:B------:R-:W-:Y:S01]  /*ef80*/  IMAD.U32 R165, RZ, RZ, UR8 ;  /* 0x00000008ffa57e24 */ /* 0x000fe2000f8e00ff */
[----:B------:R-:W-:Y:S01]  /*ef90*/  ISETP.GT.AND P2, PT, R0, 0x1, P0 ;  /* 0x000000010000780c */ /* 0x000fe20000744270 */
[----:B------:R-:W-:Y:S01]  /*efa0*/  IMAD.SHL.U32 R161, R161, 0x100, RZ ;  /* 0x00000100a1a17824 */ /* 0x000fe200078e00ff */
[----:B------:R-:W-:Y:S01]  /*efb0*/  BSSY B1, `(.L_x_288) ;  /* 0x0000011000017945 */ /* 0x000fe20003800000 */
[----:B0-----:R-:W-:Y:S01]  /*efc0*/  IMAD.WIDE.U32 R8, R169, R14, R18 ;  /* 0x0000000ea9087225 */ /* 0x001fe200078e0012 */
[----:B------:R-:W-:-:S04]  /*efd0*/  SHF.L.U64.HI R165, R165, 0x8, R164 ;  /* 0x00000008a5a57819 */ /* 0x000fc800000102a4 */
[----:B------:R-:W-:-:S03]  /*efe0*/  IADD3 R9, R167, R9, RZ ;  /* 0x00000009a7097210 */ /* 0x000fc60007ffe0ff */
[----:B------:R-:W-:Y:S01]  /*eff0*/  IMAD.WIDE.U32 R162, R22, UR43, R8 ;  /* 0x0000002b16a27c25 */ /* 0x000fe2000f8e0008 */
[----:B------:R-:W-:-:S03]  /*f000*/  IADD3 R8, P1, R161, R4, RZ ;  /* 0x00000004a1087210 */ /* 0x000fc60007f3e0ff */
[----:B------:R-:W-:Y:S01]  /*f010*/  IMAD.IADD R7, R159, 0x1, R163 ;  /* 0x000000019f077824 */ /* 0x000fe200078e02a3 */
[----:B------:R-:W-:Y:S02]  /*f020*/  IADD3.X R9, R165, R5, RZ, P1, !PT ;  /* 0x00000005a5097210 */ /* 0x000fe40000ffe4ff */
[----:B------:R-:W-:-:S04]  /*f030*/  LEA R6, P4, R162, R12, 0x1 ;  /* 0x0000000ca2067211 */ /* 0x000fc800078808ff */
[----:B------:R-:W-:Y:S01]  /*f040*/  LEA.HI.X R7, R162, R13, R7, 0x1, P4 ;  /* 0x0000000da2077211 */ /* 0x000fe200020f0c07 */
[----:B--2---:R-:W-:-:S05]  /*f050*/  HADD2.F32 R3, -RZ, R23.H0_H0 ;  /* 0x20000017ff037230 */ /* 0x004fca0000004100 */
[----:B------:R-:W-:-:S04]  /*f060*/  FMUL R3, R3, R16 ;  /* 0x0000001003037220 */ /* 0x000fc80000400000 */
[----:B------:R-:W-:-:S05]  /*f070*/  FFMA R3, R24, R2, R3 ;  /* 0x0000000218037223 */ /* 0x000fca0000000003 */
[----:B------:R-:W-:-:S05]  /*f080*/  F2FP.F16.F32.PACK_AB R3, RZ, R3 ;  /* 0x00000003ff03723e */ /* 0x000fca00000000ff */
[----:B------:R0:W-:Y:S01]  /*f090*/  @P3 STG.E.U16 desc[UR36][R8.64], R3 ;  /* 0x0000000308003986 */ /* 0x0001e2000c101524 */
[----:B------:R-:W-:Y:S05]  /*f0a0*/  @!P2 BRA `(.L_x_289) ;  /* 0x000000000004a947 */ /* 0x000fea0003800000 */
[----:B------:R1:W5:Y:S02]  /*f0b0*/  LDG.E.LTC128B.U16 R23, desc[UR36][R6.64+0x2] ;  /* 0x0000022406177981 */ /* 0x000364000c1e1520 */
.L_x_289:
[----:B------:R-:W-:Y:S05]  /*f0c0*/  BSYNC B1 ;  /* 0x0000000000017941 */ /* 0x000fea0003800000 */
.L_x_288:
[----:B0----5:R-:W-:Y:S01]  /*f0d0*/  HADD2.F32 R3, -RZ, R23.H0_H0 ;  /* 0x20000017ff037230 */ /* 0x021fe20000004100 */
[----:B------:R-:W-:Y:S01]  /*f0e0*/  ISETP.GT.AND P1, PT, R153, 0x88, PT ;  /* 0x000000889900780c */ /* 0x000fe20003f24270 */
[----:B------:R-:W-:Y:S01]  /*f0f0*/  IMAD.WIDE.U32 R14, R169, R14, R156 ;  /* 0x0000000ea90e7225 */ /* 0x000fe200078e009c */
[----:B------:R-:W-:Y:S03]  /*f100*/  BSSY B1, `(.L_x_290) ;  /* 0x0000010000017945 */ /* 0x000fe60003800000 */
[----:B------:R-:W-:Y:S01]  /*f110*/  FMUL R10, R3, R16 ;  /* 0x00000010030a7220 */ /* 0x000fe20000400000 */
[----:B------:R-:W-:Y:S01]  /*f120*/  IMAD.IADD R167, R167, 0x1, R15 ;  /* 0x00000001a7a77824 */ /* 0x000fe200078e020f */
[----:B------:R-:W-:Y:S02]  /*f130*/  IADD3 R154, P5, R154, R14, RZ ;  /* 0x0000000e9a9a7210 */ /* 0x000fe40007fbe0ff */
[----:B------:R-:W-:Y:S01]  /*f140*/  FFMA R10, R25, R2, R10 ;  /* 0x00000002190a7223 */ /* 0x000fe2000000000a */
[----:B------:R-:W-:-:S02]  /*f150*/  ISETP.GT.AND P3, PT, R0, RZ, P1 ;  /* 0x000000ff0000720c */ /* 0x000fc40000f64270 */
[--C-:B------:R-:W-:Y:S01]  /*f160*/  IMAD.X R20, R167, 0x1, R21.reuse, P5 ;  /* 0x00000001a7147824 */ /* 0x100fe200028e0615 */
[----:B------:R-:W-:Y:S02]  /*f170*/  IADD3 R14, P4, R18, R14, RZ ;  /* 0x0000000e120e7210 */ /* 0x000fe40007f9e0ff */
[----:B------:R-:W-:Y:S02]  /*f180*/  F2FP.F16.F32.PACK_AB R3, RZ, R10 ;  /* 0x0000000aff03723e */ /* 0x000fe400000000ff */
[C---:B------:R-:W-:Y:S02]  /*f190*/  LEA R10, P5, R154.reuse, R12, 0x1 ;  /* 0x0000000c9a0a7211 */ /* 0x040fe400078a08ff */
[----:B------:R-:W-:Y:S02]  /*f1a0*/  PRMT R21, R3, 0x7610, R21 ;  /* 0x0000761003157816 */ /* 0x000fe40000000015 */
[----:B------:R-:W-:Y:S02]  /*f1b0*/  LEA.HI.X R11, R154, R13, R20, 0x1, P5 ;  /* 0x0000000d9a0b7211 */ /* 0x000fe400028f0c14 */
[----:B------:R-:W-:Y:S01]  /*f1c0*/  PRMT R3, R23, 0x7610, R3 ;  /* 0x0000761017037816 */ /* 0x000fe20000000003 */
[----:B------:R0:W-:Y:S01]  /*f1d0*/  @P2 STG.E.U16 desc[UR36][R8.64+0x2], R21 ;  /* 0x0000021508002986 */ /* 0x0001e2000c101524 */
[----:B------:R-:W-:Y:S05]  /*f1e0*/  @!P3 BRA `(.L_x_291) ;  /* 0x000000000004b947 */ /* 0x000fea0003800000 */
[----:B------:R2:W5:Y:S02]  /*f1f0*/  LDG.E.LTC128B.U16 R3, desc[UR36][R10.64] ;  /* 0x000000240a037981 */ /* 0x000564000c1e1520 */
.L_x_291:
[----:B------:R-:W-:Y:S05]  /*f200*/  BSYNC B1 ;  /* 0x0000000000017941 */ /* 0x000fea0003800000 */
.L_x_290:
[----:B--2--5:R-:W-:Y:S01]  /*f210*/  HADD2.F32 R11, -RZ, R3.H0_H0 ;  /* 0x20000003ff0b7230 */ /* 0x024fe20000004100 */
[----:B------:R-:W-:Y:S01]  /*f220*/  IADD3.X R15, R19, R167, RZ, P4, !PT ;  /* 0x000000a7130f7210 */ /* 0x000fe200027fe4ff */
[----:B------:R-:W-:Y:S01]  /*f230*/  BSSY B1, `(.L_x_292) ;  /* 0x000000e000017945 */ /* 0x000fe20003800000 */
[----:B------:R-:W-:Y:S02]  /*f240*/  IADD3 R10, P4, R8, R160, RZ ;  /* 0x000000a0080a7210 */ /* 0x000fe40007f9e0ff */
[----:B------:R-:W-:Y:S01]  /*f250*/  FMUL R11, R11, R16 ;  /* 0x000000100b0b7220 */ /* 0x000fe20000400000 */
[----:B------:R-:W-:Y:S01]  /*f260*/  IMAD.WIDE.U32 R22, R22, UR43, R14 ;  /* 0x0000002b16167c25 */ /* 0x000fe2000f8e000e */
[----:B------:R-:W-:-:S03]  /*f270*/  ISETP.GT.AND P2, PT, R0, 0x1, P1 ;  /* 0x000000010000780c */ /* 0x000fc60000f44270 */
[----:B------:R-:W-:Y:S01]  /*f280*/  FFMA R11, R26, R2, R11 ;  /* 0x000000021a0b7223 */ /* 0x000fe2000000000b */
[----:B------:R-:W-:Y:S01]  /*f290*/  IMAD.IADD R159, R159, 0x1, R23 ;  /* 0x000000019f9f7824 */ /* 0x000fe200078e0217 */
[----:B------:R-:W-:-:S03]  /*f2a0*/  LEA R12, P5, R22, R12, 0x1 ;  /* 0x0000000c160c7211 */ /* 0x000fc600078a08ff */
[----:B------:R-:W-:Y:S01]  /*f2b0*/  F2FP.F16.F32.PACK_AB R14, RZ, R11 ;  /* 0x0000000bff0e723e */ /* 0x000fe200000000ff */
[----:B------:R-:W-:Y:S01]  /*f2c0*/  IMAD.X R11, R9, 0x1, R158, P4 ;  /* 0x00000001090b7824 */ /* 0x000fe200020e069e */
[----:B------:R-:W-:-:S04]  /*f2d0*/  LEA.HI.X R13, R22, R13, R159, 0x1, P5 ;  /* 0x0000000d160d7211 */ /* 0x000fc800028f0c9f */
[----:B------:R2:W-:Y:S01]  /*f2e0*/  @P3 STG.E.U16 desc[UR36][R10.64], R14 ;  /* 0x0000000e0a003986 */ /* 0x0005e2000c101524 */
[----:B------:R-:W-:Y:S05]  /*f2f0*/  @!P2 BRA `(.L_x_293) ;  /* 0x000000000004a947 */ /* 0x000fea0003800000 */
[----:B------:R3:W5:Y:S02]  /*f300*/  LDG.E.LTC128B.U16 R3, desc[UR36][R12.64+0x2] ;  /* 0x000002240c037981 */ /* 0x000764000c1e1520 */
.L_x_293:
[----:B------:R-:W-:Y:S05]  /*f310*/  BSYNC B1 ;  /* 0x0000000000017941 */ /* 0x000fea0003800000 */
.L_x_292:
[----:B-----5:R-:W-:Y:S01]  /*f320*/  HADD2.F32 R15, -RZ, R3.H0_H0 ;  /* 0x20000003ff0f7230 */ /* 0x020fe20000004100 */
[----:B------:R-:W-:Y:S01]  /*f330*/  ISETP.GT.AND P3, PT, R0, 0x8, P0 ;  /* 0x000000080000780c */ /* 0x000fe20000764270 */
[----:B------:R-:W-:Y:S03]  /*f340*/  BSSY B1, `(.L_x_294) ;  /* 0x0000007000017945 */ /* 0x000fe60003800000 */
[----:B--2---:R-:W-:-:S04]  /*f350*/  FMUL R14, R15, R16 ;  /* 0x000000100f0e7220 */ /* 0x004fc80000400000 */
[----:B------:R-:W-:-:S05]  /*f360*/  FFMA R14, R27, R2, R14 ;  /* 0x000000021b0e7223 */ /* 0x000fca000000000e */
[----:B------:R-:W-:-:S05]  /*f370*/  F2FP.F16.F32.PACK_AB R14, RZ, R14 ;  /* 0x0000000eff0e723e */ /* 0x000fca00000000ff */
[----:B------:R2:W-:Y:S01]  /*f380*/  @P2 STG.E.U16 desc[UR36][R10.64+0x2], R14 ;  /* 0x0000020e0a002986 */ /* 0x0005e2000c101524 */
[----:B------:R-:W-:Y:S05]  /*f390*/  @!P3 BRA `(.L_x_295) ;  /* 0x000000000004b947 */ /* 0x000fea0003800000 */
[----:B------:R4:W5:Y:S02]  /*f3a0*/  LDG.E.LTC128B.U16 R3, desc[UR36][R6.64+0x10] ;  /* 0x0000102406037981 */ /* 0x000964000c1e1520 */
.L_x_295:
[----:B------:R-:W-:Y:S05]  /*f3b0*/  BSYNC B1 ;  /* 0x0000000000017941 */ /* 0x000fea0003800000 */
.L_x_294:
[----:B--2--5:R-:W-:Y:S01]  /*f3c0*/  HADD2.F32 R11, -RZ, R3.H0_H0 ;  /* 0x20000003ff0b7230 */ /* 0x024fe20000004100 */
[----:B------:R-:W-:Y:S01]  /*f3d0*/  ISETP.GT.AND P2, PT, R0, 0x9, P0 ;  /* 0x000000090000780c */ /* 0x000fe20000744270 */
[----:B------:R-:W-:Y:S03]  /*f3e0*/  BSSY B1, `(.L_x_296) ;  /* 0x0000007000017945 */ /* 0x000fe60003800000 */
[----:B------:R-:W-:-:S04]  /*f3f0*/  FMUL R11, R11, R16 ;  /* 0x000000100b0b7220 */ /* 0x000fc80000400000 */
[----:B------:R-:W-:-:S05]  /*f400*/  FFMA R11, R28, R2, R11 ;  /* 0x000000021c0b7223 */ /* 0x000fca000000000b */
[----:B------:R-:W-:-:S05]  /*f410*/  F2FP.F16.F32.PACK_AB R11, RZ, R11 ;  /* 0x0000000bff0b723e */ /* 0x000fca00000000ff */
[----:B------:R2:W-:Y:S01]  /*f420*/  @P3 STG.E.U16 desc[UR36][R8.64+0x10], R11 ;  /* 0x0000100b08003986 */ /* 0x0005e2000c101524 */
[----:B------:R-:W-:Y:S05]  /*f430*/  @!P2 BRA `(.L_x_297) ;  /* 0x000000000004a947 */ /* 0x000fea0003800000 */
[----:B------:R0:W5:Y:S02]  /*f440*/  LDG.E.LTC128B.U16 R3, desc[UR36][R6.64+0x12] ;  /* 0x0000122406037981 */ /* 0x000164000c1e1520 */
.L_x_297:
[----:B------:R-:W-:Y:S05]  /*f450*/  BSYNC B1 ;  /* 0x0000000000017941 */ /* 0x000fea0003800000 */
.L_x_296:
        /* <DEDUP_REMOVED lines=9> */
.L_x_299:
[----:B------:R-:W-:Y:S05]  /*f4f0*/  BSYNC B1 ;  /* 0x0000000000017941 */ /* 0x000fea0003800000 */
.L_x_298:
[----:B-----5:R-:W-:Y:S01]  /*f500*/  HADD2.F32 R11, -RZ, R3.H0_H0 ;  /* 0x20000003ff0b7230 */ /* 0x020fe20000004100 */
[----:B--2---:R-:W-:Y:S01]  /*f510*/  IADD3 R10, P3, R160, R8, RZ ;  /* 0x00000008a00a7210 */ /* 0x004fe20007f7e0ff */
[----:B------:R-:W-:Y:S01]  /*f520*/  BSSY B1, `(.L_x_300) ;  /* 0x0000009000017945 */ /* 0x000fe20003800000 */
[----:B------:R-:W-:Y:S02]  /*f530*/  ISETP.GT.AND P2, PT, R0, 0x9, P1 ;  /* 0x000000090000780c */ /* 0x000fe40000f44270 */
[----:B------:R-:W-:-:S04]  /*f540*/  FMUL R11, R11, R16 ;  /* 0x000000100b0b7220 */ /* 0x000fc80000400000 */
[----:B------:R-:W-:-:S05]  /*f550*/  FFMA R11, R30, R2, R11 ;  /* 0x000000021e0b7223 */ /* 0x000fca000000000b */
[----:B------:R-:W-:Y:S02]  /*f560*/  F2FP.F16.F32.PACK_AB R14, RZ, R11 ;  /* 0x0000000bff0e723e */ /* 0x000fe400000000ff */
[----:B------:R-:W-:-:S05]  /*f570*/  IADD3.X R11, R158, R9, RZ, P3, !PT ;  /* 0x000000099e0b7210 */ /* 0x000fca0001ffe4ff */
[----:B------:R2:W-:Y:S01]  /*f580*/  @P4 STG.E.U16 desc[UR36][R10.64+0x10], R14 ;  /* 0x0000100e0a004986 */ /* 0x0005e2000c101524 */
[----:B------:R-:W-:Y:S05]  /*f590*/  @!P2 BRA `(.L_x_301) ;  /* 0x000000000004a947 */ /* 0x000fea0003800000 */
[----:B------:R0:W5:Y:S02]  /*f5a0*/  LDG.E.LTC128B.U16 R3, desc[UR36][R12.64+0x12] ;  /* 0x000012240c037981 */ /* 0x000164000c1e1520 */
.L_x_301:
[----:B------:R-:W-:Y:S05]  /*f5b0*/  BSYNC B1 ;  /* 0x0000000000017941 */ /* 0x000fea0003800000 */
.L_x_300:
[----:B--2--5:R-:W-:Y:S01]  /*f5c0*/  HADD2.F32 R11, -RZ, R3.H0_H0 ;  /* 0x20000003ff0b7230 */ /* 0x024fe20000004100 */
[----:B------:R-:W-:Y:S01]  /*f5d0*/  IADD3 R160, P4, P5, R160, R4, R161 ;  /* 0x00000004a0a07210 */ /* 0x000fe20007d9e0a1 */
[----:B------:R-:W-:Y:S01]  /*f5e0*/  BSSY B1, `(.L_x_302) ;  /* 0x0000009000017945 */ /* 0x000fe20003800000 */
[----:B------:R-:W-:Y:S02]  /*f5f0*/  ISETP.GT.AND P3, PT, R0, 0x10, P0 ;  /* 0x000000100000780c */ /* 0x000fe40000764270 */
[----:B------:R-:W-:Y:S01]  /*f600*/  FMUL R10, R11, R16 ;  /* 0x000000100b0a7220 */ /* 0x000fe20000400000 */
[----:B------:R-:W-:-:S03]  /*f610*/  IADD3.X R161, R158, R5, R165, P4, P5 ;  /* 0x000000059ea17210 */ /* 0x000fc600027ea4a5 */
[----:B------:R-:W-:-:S05]  /*f620*/  FFMA R10, R31, R2, R10 ;  /* 0x000000021f0a7223 */ /* 0x000fca000000000a */
[----:B------:R-:W-:-:S05]  /*f630*/  F2FP.F16.F32.PACK_AB R10, RZ, R10 ;  /* 0x0000000aff0a723e */ /* 0x000fca00000000ff */
[----:B------:R2:W-:Y:S01]  /*f640*/  @P2 STG.E.U16 desc[UR36][R160.64+0x12], R10 ;  /* 0x0000120aa0002986 */ /* 0x0005e2000c101524 */
[----:B------:R-:W-:Y:S05]  /*f650*/  @!P3 BRA `(.L_x_303) ;  /* 0x000000000004b947 */ /* 0x000fea0003800000 */
[----:B------:R0:W5:Y:S02]  /*f660*/  LDG.E.LTC128B.U16 R3, desc[UR36][R6.64+0x20] ;  /* 0x0000202406037981 */ /* 0x000164000c1e1520 */
.L_x_303:
[----:B------:R-:W-:Y:S05]  /*f670*/  BSYNC B1 ;  /* 0x0000000000017941 */ /* 0x000fea0003800000 */
.L_x_302:
[----:B-----5:R-:W-:Y:S01]  /*f680*/  HADD2.F32 R5, -RZ, R3.H0_H0 ;  /* 0x20000003ff057230 */ /* 0x020fe20000004100 */
        /* <DEDUP_REMOVED lines=8> */
.L_x_305:
[----:B------:R-:W-:Y:S05]  /*f710*/  BSYNC B1 ;  /* 0x0000000000017941 */ /* 0x000fea0003800000 */
.L_x_304:
[----:B0----5:R-:W-:Y:S01]  /*f720*/  HADD2.F32 R5, -RZ, R3.H0_H0 ;  /* 0x20000003ff057230 */ /* 0x021fe20000004100 */
        /* <DEDUP_REMOVED lines=8> */
.L_x_307:
[----:B------:R-:W-:Y:S05]  /*f7b0*/  BSYNC B1 ;  /* 0x0000000000017941 */ /* 0x000fea0003800000 */
.L_x_306:
[----:B-----5:R-:W-:Y:S01]  /*f7c0*/  HADD2.F32 R5, -RZ, R3.H0_H0 ;  /* 0x20000003ff057230 */ /* 0x020fe20000004100 */
[----:B------:R-:W-:Y:S01]  /*f7d0*/  ISETP.GT.AND P2, PT, R0, 0x11, P1 ;  /* 0x000000110000780c */ /* 0x000fe20000f44270 */
[----:B0-----:R-:W-:Y:S01]  /*f7e0*/  @P3 IMAD.MOV.U32 R4, RZ, RZ, R160 ;  /* 0x000000ffff043224 */ /* 0x001fe200078e00a0 */
[----:B------:R-:W-:Y:S02]  /*f7f0*/  BSSY B1, `(.L_x_308) ;  /* 0x0000009000017945 */ /* 0x000fe40003800000 */
[----:B------:R-:W-:-:S04]  /*f800*/  FMUL R5, R5, R16 ;  /* 0x0000001005057220 */ /* 0x000fc80000400000 */
[----:B------:R-:W-:-:S05]  /*f810*/  FFMA R5, R34, R2, R5 ;  /* 0x0000000222057223 */ /* 0x000fca0000000005 */
[----:B------:R-:W-:-:S04]  /*f820*/  F2FP.F16.F32.PACK_AB R5, RZ, R5 ;  /* 0x00000005ff05723e */ /* 0x000fc800000000ff */
[----:B--2---:R-:W-:Y:S01]  /*f830*/  PRMT R10, R5, 0x7610, R10 ;  /* 0x00007610050a7816 */ /* 0x004fe2000000000a */
[----:B------:R-:W-:-:S05]  /*f840*/  @P3 IMAD.MOV.U32 R5, RZ, RZ, R161 ;  /* 0x000000ffff053224 */ /* 0x000fca00078e00a1 */
[----:B------:R0:W-:Y:S01]  /*f850*/  @P3 STG.E.U16 desc[UR36][R4.64+0x20], R10 ;  /* 0x0000200a04003986 */ /* 0x0001e2000c101524 */
[----:B------:R-:W-:Y:S05]  /*f860*/  @!P2 BRA `(.L_x_309) ;  /* 0x000000000004a947 */ /* 0x000fea0003800000 */
[----:B------:R2:W5:Y:S02]  /*f870*/  LDG.E.LTC128B.U16 R3, desc[UR36][R12.64+0x22] ;  /* 0x000022240c037981 */ /* 0x000564000c1e1520 */
.L_x_309:
[----:B------:R-:W-:Y:S05]  /*f880*/  BSYNC B1 ;  /* 0x0000000000017941 */ /* 0x000fea0003800000 */
.L_x_308:
[----:B0----5:R-:W-:Y:S01]  /*f890*/  HADD2.F32 R5, -RZ, R3.H0_H0 ;  /* 0x20000003ff057230 */ /* 0x021fe20000004100 */
[----:B------:R-:W-:Y:S01]  /*f8a0*/  ISETP.GT.AND P3, PT, R0, 0x18, P0 ;  /* 0x000000180000780c */ /* 0x000fe20000764270 */
[----:B------:R-:W-:Y:S03]  /*f8b0*/  BSSY B1, `(.L_x_310) ;  /* 0x000000a000017945 */ /* 0x000fe60003800000 */
[----:B------:R-:W-:Y:S01]  /*f8c0*/  FMUL R4, R5, R16 ;  /* 0x0000001005047220 */ /* 0x000fe20000400000 */
[----:B------:R-:W-:-:S03]  /*f8d0*/  @P2 IMAD.MOV.U32 R5, RZ, RZ, R161 ;  /* 0x000000ffff052224 */ /* 0x000fc600078e00a1 */
[----:B------:R-:W-:-:S05]  /*f8e0*/  FFMA R4, R35, R2, R4 ;  /* 0x0000000223047223 */ /* 0x000fca0000000004 */
[----:B------:R-:W-:-:S04]  /*f8f0*/  F2FP.F16.F32.PACK_AB R4, RZ, R4 ;  /* 0x00000004ff04723e */ /* 0x000fc800000000ff */
[----:B------:R-:W-:Y:S02]  /*f900*/  PRMT R10, R4, 0x7610, R10 ;  /* 0x00007610040a7816 */ /* 0x000fe4000000000a */
[----:B------:R-:W-:-:S05]  /*f910*/  @P2 MOV R4, R160 ;  /* 0x000000a000042202 */ /* 0x000fca0000000f00 */
[----:B------:R0:W-:Y:S01]  /*f920*/  @P2 STG.E.U16 desc[UR36][R4.64+0x22], R10 ;  /* 0x0000220a04002986 */ /* 0x0001e2000c101524 */
[----:B------:R-:W-:Y:S05]  /*f930*/  @!P3 BRA `(.L_x_311) ;  /* 0x000000000004b947 */ /* 0x000fea0003800000 */
[----:B------:R0:W5:Y:S02]  /*f940*/  LDG.E.LTC128B.U16 R3, desc[UR36][R6.64+0x30] ;  /* 0x0000302406037981 */ /* 0x000164000c1e1520 */
.L_x_311:
[----:B------:R-:W-:Y:S05]  /*f950*/  BSYNC B1 ;  /* 0x0000000000017941 */ /* 0x000fea0003800000 */
.L_x_310:
        /* <DEDUP_REMOVED lines=9> */
.L_x_313:
[----:B------:R-:W-:Y:S05]  /*f9f0*/  BSYNC B1 ;  /* 0x0000000000017941 */ /* 0x000fea0003800000 */
.L_x_312:
        /* <DEDUP_REMOVED lines=9> */
.L_x_315:
[----:B------:R-:W-:Y:S05]  /*fa90*/  BSYNC B1 ;  /* 0x0000000000017941 */ /* 0x000fea0003800000 */
.L_x_314:
[----:B-----5:R-:W-:Y:S01]  /*faa0*/  HADD2.F32 R5, -RZ, R3.H0_H0 ;  /* 0x20000003ff057230 */ /* 0x020fe20000004100 */
[----:B------:R-:W-:Y:S01]  /*fab0*/  ISETP.GT.AND P2, PT, R0, 0x19, P1 ;  /* 0x000000190000780c */ /* 0x000fe20000f44270 */
[----:B0-----:R-:W-:Y:S01]  /*fac0*/  @P3 IMAD.MOV.U32 R4, RZ, RZ, R160 ;  /* 0x000000ffff043224 */ /* 0x001fe200078e00a0 */
[----:B------:R-:W-:Y:S02]  /*fad0*/  BSSY B1, `(.L_x_316) ;  /* 0x0000009000017945 */ /* 0x000fe40003800000 */
[----:B------:R-:W-:-:S04]  /*fae0*/  FMUL R5, R5, R16 ;  /* 0x0000001005057220 */ /* 0x000fc80000400000 */
[----:B------:R-:W-:-:S05]  /*faf0*/  FFMA R5, R38, R2, R5 ;  /* 0x0000000226057223 */ /* 0x000fca0000000005 */
[----:B------:R-:W-:-:S04]  /*fb00*/  F2FP.F16.F32.PACK_AB R5, RZ, R5 ;  /* 0x00000005ff05723e */ /* 0x000fc800000000ff */
[----:B------:R-:W-:Y:S02]  /*fb10*/  PRMT R10, R5, 0x7610, R10 ;  /* 0x00007610050a7816 */ /* 0x000fe4000000000a */
[----:B------:R-:W-:-:S05]  /*fb20*/  @P3 MOV R5, R161 ;  /* 0x000000a100053202 */ /* 0x000fca0000000f00 */
[----:B------:R0:W-:Y:S01]  /*fb30*/  @P3 STG.E.U16 desc[UR36][R4.64+0x30], R10 ;  /* 0x0000300a04003986 */ /* 0x0001e2000c101524 */
[----:B------:R-:W-:Y:S05]  /*fb40*/  @!P2 BRA `(.L_x_317) ;  /* 0x000000000004a947 */ /* 0x000fea0003800000 */
[----:B------:R0:W5:Y:S02]  /*fb50*/  LDG.E.LTC128B.U16 R3, desc[UR36][R12.64+0x32] ;  /* 0x000032240c037981 */ /* 0x000164000c1e1520 */
.L_x_317:
[----:B------:R-:W-:Y:S05]  /*fb60*/  BSYNC B1 ;  /* 0x0000000000017941 */ /* 0x000fea0003800000 */
.L_x_316:
[----:B0----5:R-:W-:Y:S01]  /*fb70*/  HADD2.F32 R5, -RZ, R3.H0_H0 ;  /* 0x20000003ff057230 */ /* 0x021fe20000004100 */
[----:B------:R-:W-:Y:S01]  /*fb80*/  ISETP.GT.AND P3, PT, R0, 0x20, P0 ;  /* 0x000000200000780c */ /* 0x000fe20000764270 */
[----:B------:R-:W-:Y:S03]  /*fb90*/  BSSY B1, `(.L_x_318) ;  /* 0x000000a000017945 */ /* 0x000fe60003800000 */
[----:B------:R-:W-:Y:S01]  /*fba0*/  FMUL R4, R5, R16 ;  /* 0x0000001005047220 */ /* 0x000fe20000400000 */
[----:B------:R-:W-:-:S03]  /*fbb0*/  @P2 IMAD.MOV.U32 R5, RZ, RZ, R161 ;  /* 0x000000ffff052224 */ /* 0x000fc600078e00a1 */
[----:B------:R-:W-:-:S05]  /*fbc0*/  FFMA R4, R39, R2, R4 ;  /* 0x0000000227047223 */ /* 0x000fca0000000004 */
[----:B------:R-:W-:-:S04]  /*fbd0*/  F2FP.F16.F32.PACK_AB R4, RZ, R4 ;  /* 0x00000004ff04723e */ /* 0x000fc800000000ff */
[----:B------:R-:W-:Y:S01]  /*fbe0*/  PRMT R10, R4, 0x7610, R10 ;  /* 0x00007610040a7816 */ /* 0x000fe2000000000a */
[----:B------:R-:W-:-:S05]  /*fbf0*/  @P2 IMAD.MOV.U32 R4, RZ, RZ, R160 ;  /* 0x000000ffff042224 */ /* 0x000fca00078e00a0 */
[----:B------:R0:W-:Y:S01]  /*fc00*/  @P2 STG.E.U16 desc[UR36][R4.64+0x32], R10 ;  /* 0x0000320a04002986 */ /* 0x0001e2000c101524 */
[----:B------:R-:W-:Y:S05]  /*fc10*/  @!P3 BRA `(.L_x_319) ;  /* 0x000000000004b947 */ /* 0x000fea0003800000 */
[----:B------:R0:W5:Y:S02]  /*fc20*/  LDG.E.LTC128B.U16 R3, desc[UR36][R6.64+0x40] ;  /* 0x0000402406037981 */ /* 0x000164000c1e1520 */
.L_x_319:
[----:B------:R-:W-:Y:S05]  /*fc30*/  BSYNC B1 ;  /* 0x0000000000017941 */ /* 0x000fea0003800000 */
.L_x_318:
        /* <DEDUP_REMOVED lines=9> */
.L_x_321:
[----:B------:R-:W-:Y:S05]  /*fcd0*/  BSYNC B1 ;  /* 0x0000000000017941 */ /* 0x000fea0003800000 */
.L_x_320:
        /* <DEDUP_REMOVED lines=9> */
.L_x_323:
[----:B------:R-:W-:Y:S05]  /*fd70*/  BSYNC B1 ;  /* 0x0000000000017941 */ /* 0x000fea0003800000 */
.L_x_322:
[----:B-----5:R-:W-:Y:S01]  /*fd80*/  HADD2.F32 R5, -RZ, R3.H0_H0 ;  /* 0x20000003ff057230 */ /* 0x020fe20000004100 */
[----:B0-----:R-:W-:Y:S01]  /*fd90*/  @P3 MOV R4, R160 ;  /* 0x000000a000043202 */ /* 0x001fe20000000f00 */
[----:B------:R-:W-:Y:S01]  /*fda0*/  BSSY B1, `(.L_x_324) ;  /* 0x000000a000017945 */ /* 0x000fe20003800000 */
[----:B------:R-:W-:Y:S02]  /*fdb0*/  ISETP.GT.AND P2, PT, R0, 0x21, P1 ;  /* 0x000000210000780c */ /* 0x000fe40000f44270 */
[----:B------:R-:W-:-:S04]  /*fdc0*/  FMUL R5, R5, R16 ;  /* 0x0000001005057220 */ /* 0x000fc80000400000 */
[----:B------:R-:W-:-:S05]  /*fdd0*/  FFMA R5, R42, R2, R5 ;  /* 0x000000022a057223 */ /* 0x000fca0000000005 */
[----:B------:R-:W-:-:S04]  /*fde0*/  F2FP.F16.F32.PACK_AB R5, RZ, R5 ;  /* 0x00000005ff05723e */ /* 0x000fc800000000ff */
[----:B------:R-:W-:Y:S01]  /*fdf0*/  PRMT R10, R5, 0x7610, R10 ;  /* 0x00007610050a7816 */ /* 0x000fe2000000000a */
[----:B------:R-:W-:-:S05]  /*fe00*/  @P3 IMAD.MOV.U32 R5, RZ, RZ, R161 ;  /* 0x000000ffff053224 */ /* 0x000fca00078e00a1 */
[----:B------:R0:W-:Y:S01]  /*fe10*/  @P3 STG.E.U16 desc[UR36][R4.64+0x40], R10 ;  /* 0x0000400a04003986 */ /* 0x0001e2000c101524 */
[----:B------:R-:W-:Y:S05]  /*fe20*/  @!P2 BRA `(.L_x_325) ;  /* 0x000000000004a947 */ /* 0x000fea0003800000 */
[----:B------:R0:W5:Y:S02]  /*fe30*/  LDG.E.LTC128B.U16 R3, desc[UR36][R12.64+0x42] ;  /* 0x000042240c037981 */ /* 0x000164000c1e1520 */
.L_x_325:
[----:B------:R-:W-:Y:S05]  /*fe40*/  BSYNC B1 ;  /* 0x0000000000017941 */ /* 0x000fea0003800000 */
.L_x_324:
[----:B0----5:R-:W-:Y:S01]  /*fe50*/  HADD2.F32 R5, -RZ, R3.H0_H0 ;  /* 0x20000003ff057230 */ /* 0x021fe20000004100 */
[----:B------:R-:W-:Y:S01]  /*fe60*/  ISETP.GT.AND P3, PT, R0, 0x28, P0 ;  /* 0x000000280000780c */ /* 0x000fe20000764270 */
[----:B------:R-:W-:Y:S03]  /*fe70*/  BSSY B1, `(.L_x_326) ;  /* 0x000000a000017945 */ /* 0x000fe60003800000 */
[----:B------:R-:W-:Y:S01]  /*fe80*/  FMUL R4, R5, R16 ;  /* 0x0000001005047220 */ /* 0x000fe20000400000 */
[----:B------:R-:W-:-:S03]  /*fe90*/  @P2 MOV R5, R161 ;  /* 0x000000a100052202 */ /* 0x000fc60000000f00 */
[----:B------:R-:W-:-:S05]  /*fea0*/  FFMA R4, R43, R2, R4 ;  /* 0x000000022b047223 */ /* 0x000fca0000000004 */
[----:B------:R-:W-:-:S04]  /*feb0*/  F2FP.F16.F32.PACK_AB R4, RZ, R4 ;  /* 0x00000004ff04723e */ /* 0x000fc800000000ff */
[----:B------:R-:W-:Y:S01]  /*fec0*/  PRMT R10, R4, 0x7610, R10 ;  /* 0x00007610040a7816 */ /* 0x000fe2000000000a */
[----:B------:R-:W-:-:S05]  /*fed0*/  @P2 IMAD.MOV.U32 R4, RZ, RZ, R160 ;  /* 0x000000ffff042224 */ /* 0x000fca00078e00a0 */
[----:B------:R0:W-:Y:S01]  /*fee0*/  @P2 STG.E.U16 desc[UR36][R4.64+0x42], R10 ;  /* 0x0000420a04002986 */ /* 0x0001e2000c101524 */
[----:B------:R-:W-:Y:S05]  /*fef0*/  @!P3 BRA `(.L_x_327) ;  /* 0x000000000004b947 */ /* 0x000fea0003800000 */
[----:B------:R0:W5:Y:S02]  /*ff00*/  LDG.E.LTC128B.U16 R3, desc[UR36][R6.64+0x50] ;  /* 0x0000502406037981 */ /* 0x000164000c1e1520 */
.L_x_327:
[----:B------:R-:W-:Y:S05]  /*ff10*/  BSYNC B1 ;  /* 0x0000000000017941 */ /* 0x000fea0003800000 */
.L_x_326:
        /* <DEDUP_REMOVED lines=9> */
.L_x_329:
[----:B------:R-:W-:Y:S05]  /*ffb0*/  BSYNC B1 ;  /* 0x0000000000017941 */ /* 0x000fea0003800000 */
.L_x_328:
        /* <DEDUP_REMOVED lines=9> */
.L_x_331:
[----:B------:R-:W-:Y:S05]  /*10050*/  BSYNC B1 ;  /* 0x0000000000017941 */ /* 0x000fea0003800000 */
.L_x_330:
[----:B-----5:R-:W-:Y:S01]  /*10060*/  HADD2.F32 R5, -RZ, R3.H0_H0 ;  /* 0x20000003ff057230 */ /* 0x020fe20000004100 */
[----:B------:R-:W-:Y:S01]  /*10070*/  ISETP.GT.AND P2, PT, R0, 0x29, P1 ;  /* 0x000000290000780c */ /* 0x000fe20000f44270 */
[----:B0-----:R-:W-:Y:S01]  /*10080*/  @P3 IMAD.MOV.U32 R4, RZ, RZ, R160 ;  /* 0x000000ffff043224 */ /* 0x001fe200078e00a0 */
[----:B------:R-:W-:Y:S02]  /*10090*/  BSSY B1, `(.L_x_332) ;  /* 0x0000009000017945 */ /* 0x000fe40003800000 */
        /* <DEDUP_REMOVED lines=8> */
.L_x_333:
[----:B------:R-:W-:Y:S05]  /*10120*/  BSYNC B1 ;  /* 0x0000000000017941 */ /* 0x000fea0003800000 */
.L_x_332:
        /* <DEDUP_REMOVED lines=12> */
.L_x_335:
[----:B------:R-:W-:Y:S05]  /*101f0*/  BSYNC B1 ;  /* 0x0000000000017941 */ /* 0x000fea0003800000 */
.L_x_334:
        /* <DEDUP_REMOVED lines=9> */
.L_x_337:
[----:B------:R-:W-:Y:S05]  /*10290*/  BSYNC B1 ;  /* 0x0000000000017941 */ /* 0x000fea0003800000 */
.L_x_336:
        /* <DEDUP_REMOVED lines=9> */
.L_x_339:
[----:B------:R-:W-:Y:S05]  /*10330*/  BSYNC B1 ;  /* 0x0000000000017941 */ /* 0x000fea0003800000 */
.L_x_338:
        /* <DEDUP_REMOVED lines=12> */
.L_x_341:
[----:B------:R-:W-:Y:S05]  /*10400*/  BSYNC B1 ;  /* 0x0000000000017941 */ /* 0x000fea0003800000 */
.L_x_340:
        /* <DEDUP_REMOVED lines=12> */
.L_x_343:
[----:B------:R-:W-:Y:S05]  /*104d0*/  BSYNC B1 ;  /* 0x0000000000017941 */ /* 0x000fea0003800000 */
.L_x_342:
        /* <DEDUP_REMOVED lines=9> */
.L_x_345:
[----:B------:R-:W-:Y:S05]  /*10570*/  BSYNC B1 ;  /* 0x0000000000017941 */ /* 0x000fea0003800000 */
.L_x_344:
        /* <DEDUP_REMOVED lines=9> */
.L_x_347:
[----:B------:R-:W-:Y:S05]  /*10610*/  BSYNC B1 ;  /* 0x0000000000017941 */ /* 0x000fea0003800000 */
.L_x_346:
        /* <DEDUP_REMOVED lines=12> */
.L_x_349:
[----:B------:R-:W-:Y:S05]  /*106e0*/  BSYNC B1 ;  /* 0x0000000000017941 */ /* 0x000fea0003800000 */
.L_x_348:
        /* <DEDUP_REMOVED lines=12> */
.L_x_351:
[----:B------:R-:W-:Y:S05]  /*107b0*/  BSYNC B1 ;  /* 0x0000000000017941 */ /* 0x000fea0003800000 */
.L_x_350:
        /* <DEDUP_REMOVED lines=9> */
.L_x_353:
[----:B------:R-:W-:Y:S05]  /*10850*/  BSYNC B1 ;  /* 0x0000000000017941 */ /* 0x000fea0003800000 */
.L_x_352:
        /* <DEDUP_REMOVED lines=9> */
.L_x_355:
[----:B------:R-:W-:Y:S05]  /*108f0*/  BSYNC B1 ;  /* 0x0000000000017941 */ /* 0x000fea0003800000 */
.L_x_354:
        /* <DEDUP_REMOVED lines=12> */
.L_x_357:
[----:B------:R-:W-:Y:S05]  /*109c0*/  BSYNC B1 ;  /* 0x0000000000017941 */ /* 0x000fea0003800000 */
.L_x_356:
        /* <DEDUP_REMOVED lines=12> */
.L_x_359:
[----:B------:R-:W-:Y:S05]  /*10a90*/  BSYNC B1 ;  /* 0x0000000000017941 */ /* 0x000fea0003800000 */
.L_x_358:
        /* <DEDUP_REMOVED lines=9> */
.L_x_361:
[----:B------:R-:W-:Y:S05]  /*10b30*/  BSYNC B1 ;  /* 0x0000000000017941 */ /* 0x000fea0003800000 */
.L_x_360:
        /* <DEDUP_REMOVED lines=9> */
.L_x_363:
[----:B------:R-:W-:Y:S05]  /*10bd0*/  BSYNC B1 ;  /* 0x0000000000017941 */ /* 0x000fea0003800000 */
.L_x_362:
        /* <DEDUP_REMOVED lines=12> */
.L_x_365:
[----:B------:R-:W-:Y:S05]  /*10ca0*/  BSYNC B1 ;  /* 0x0000000000017941 */ /* 0x000fea0003800000 */
.L_x_364:
        /* <DEDUP_REMOVED lines=12> */
.L_x_367:
[----:B------:R-:W-:Y:S05]  /*10d70*/  BSYNC B1 ;  /* 0x0000000000017941 */ /* 0x000fea0003800000 */
.L_x_366:
        /* <DEDUP_REMOVED lines=9> */
.L_x_369:
[----:B------:R-:W-:Y:S05]  /*10e10*/  BSYNC B1 ;  /* 0x0000000000017941 */ /* 0x000fea0003800000 */
.L_x_368:
        /* <DEDUP_REMOVED lines=9> */
.L_x_371:
[----:B------:R-:W-:Y:S05]  /*10eb0*/  BSYNC B1 ;  /* 0x0000000000017941 */ /* 0x000fea0003800000 */
.L_x_370:
        /* <DEDUP_REMOVED lines=12> */
.L_x_373:
[----:B------:R-:W-:Y:S05]  /*10f80*/  BSYNC B1 ;  /* 0x0000000000017941 */ /* 0x000fea0003800000 */
.L_x_372:
        /* <DEDUP_REMOVED lines=12> */
.L_x_375:
[----:B------:R-:W-:Y:S05]  /*11050*/  BSYNC B1 ;  /* 0x0000000000017941 */ /* 0x000fea0003800000 */
.L_x_374:
        /* <DEDUP_REMOVED lines=9> */
.L_x_377:
[----:B------:R-:W-:Y:S05]  /*110f0*/  BSYNC B1 ;  /* 0x0000000000017941 */ /* 0x000fea0003800000 */
.L_x_376:
        /* <DEDUP_REMOVED lines=9> */
.L_x_379:
[----:B------:R-:W-:Y:S05]  /*11190*/  BSYNC B1 ;  /* 0x0000000000017941 */ /* 0x000fea0003800000 */
.L_x_378:
        /* <DEDUP_REMOVED lines=12> */
.L_x_381:
[----:B------:R-:W-:Y:S05]  /*11260*/  BSYNC B1 ;  /* 0x0000000000017941 */ /* 0x000fea0003800000 */
.L_x_380:
        /* <DEDUP_REMOVED lines=12> */
.L_x_383:
[----:B------:R-:W-:Y:S05]  /*11330*/  BSYNC B1 ;  /* 0x0000000000017941 */ /* 0x000fea0003800000 */
.L_x_382:
        /* <DEDUP_REMOVED lines=9> */
.L_x_385:
[----:B------:R-:W-:Y:S05]  /*113d0*/  BSYNC B1 ;  /* 0x0000000000017941 */ /* 0x000fea0003800000 */
.L_x_384:
        /* <DEDUP_REMOVED lines=9> */
.L_x_387:
[----:B------:R-:W-:Y:S05]  /*11470*/  BSYNC B1 ;  /* 0x0000000000017941 */ /* 0x000fea0003800000 */
.L_x_386:
        /* <DEDUP_REMOVED lines=12> */
.L_x_389:
[----:B------:R-:W-:Y:S05]  /*11540*/  BSYNC B1 ;  /* 0x0000000000017941 */ /* 0x000fea0003800000 */
.L_x_388:
        /* <DEDUP_REMOVED lines=12> */
.L_x_391:
[----:B------:R-:W-:Y:S05]  /*11610*/  BSYNC B1 ;  /* 0x0000000000017941 */ /* 0x000fea0003800000 */
.L_x_390:
        /* <DEDUP_REMOVED lines=9> */
.L_x_393:
[----:B------:R-:W-:Y:S05]  /*116b0*/  BSYNC B1 ;  /* 0x0000000000017941 */ /* 0x000fea0003800000 */
.L_x_392:
        /* <DEDUP_REMOVED lines=9> */
.L_x_395:
[----:B------:R-:W-:Y:S05]  /*11750*/  BSYNC B1 ;  /* 0x0000000000017941 */ /* 0x000fea0003800000 */
.L_x_394:
        /* <DEDUP_REMOVED lines=12> */
.L_x_397:
[----:B------:R-:W-:Y:S05]  /*11820*/  BSYNC B1 ;  /* 0x0000000000017941 */ /* 0x000fea0003800000 */
.L_x_396:
        /* <DEDUP_REMOVED lines=12> */
.L_x_399:
[----:B------:R-:W-:Y:S05]  /*118f0*/  BSYNC B1 ;  /* 0x0000000000017941 */ /* 0x000fea0003800000 */
.L_x_398:
        /* <DEDUP_REMOVED lines=9> */
.L_x_401:
[----:B------:R-:W-:Y:S05]  /*11990*/  BSYNC B1 ;  /* 0x0000000000017941 */ /* 0x000fea0003800000 */
.L_x_400:
        /* <DEDUP_REMOVED lines=9> */
.L_x_403:
[----:B------:R-:W-:Y:S05]  /*11a30*/  BSYNC B1 ;  /* 0x0000000000017941 */ /* 0x000fea0003800000 */
.L_x_402:
        /* <DEDUP_REMOVED lines=12> */
.L_x_405:
[----:B------:R-:W-:Y:S05]  /*11b00*/  BSYNC B1 ;  /* 0x0000000000017941 */ /* 0x000fea0003800000 */
.L_x_404:
        /* <DEDUP_REMOVED lines=12> */
.L_x_407:
[----:B------:R-:W-:Y:S05]  /*11bd0*/  BSYNC B1 ;  /* 0x0000000000017941 */ /* 0x000fea0003800000 */
.L_x_406:
        /* <DEDUP_REMOVED lines=9> */
.L_x_409:
[----:B------:R-:W-:Y:S05]  /*11c70*/  BSYNC B1 ;  /* 0x0000000000017941 */ /* 0x000fea0003800000 */
.L_x_408:
        /* <DEDUP_REMOVED lines=9> */
.L_x_411:
[----:B------:R-:W-:Y:S05]  /*11d10*/  BSYNC B1 ;  /* 0x0000000000017941 */ /* 0x000fea0003800000 */
.L_x_410:
        /* <DEDUP_REMOVED lines=12> */
.L_x_413:
[----:B------:R-:W-:Y:S05]  /*11de0*/  BSYNC B1 ;  /* 0x0000000000017941 */ /* 0x000fea0003800000 */
.L_x_412:
        /* <DEDUP_REMOVED lines=12> */
.L_x_415:
[----:B------:R-:W-:Y:S05]  /*11eb0*/  BSYNC B1 ;  /* 0x0000000000017941 */ /* 0x000fea0003800000 */
.L_x_414:
        /* <DEDUP_REMOVED lines=9> */
.L_x_417:
[----:B------:R-:W-:Y:S05]  /*11f50*/  BSYNC B1 ;  /* 0x0000000000017941 */ /* 0x000fea0003800000 */
.L_x_416:
        /* <DEDUP_REMOVED lines=9> */
.L_x_419:
[----:B------:R-:W-:Y:S05]  /*11ff0*/  BSYNC B1 ;  /* 0x0000000000017941 */ /* 0x000fea0003800000 */
.L_x_418:
        /* <DEDUP_REMOVED lines=12> */
.L_x_421:
[----:B------:R-:W-:Y:S05]  /*120c0*/  BSYNC B1 ;  /* 0x0000000000017941 */ /* 0x000fea0003800000 */
.L_x_420:
        /* <DEDUP_REMOVED lines=12> */
.L_x_423:
[----:B------:R-:W-:Y:S05]  /*12190*/  BSYNC B1 ;  /* 0x0000000000017941 */ /* 0x000fea0003800000 */
.L_x_422:
        /* <DEDUP_REMOVED lines=9> */
.L_x_425:
[----:B------:R-:W-:Y:S05]  /*12230*/  BSYNC B1 ;  /* 0x0000000000017941 */ /* 0x000fea0003800000 */
.L_x_424:
        /* <DEDUP_REMOVED lines=9> */
.L_x_427:
[----:B------:R-:W-:Y:S05]  /*122d0*/  BSYNC B1 ;  /* 0x0000000000017941 */ /* 0x000fea0003800000 */
.L_x_426:
        /* <DEDUP_REMOVED lines=12> */
.L_x_429:
[----:B------:R-:W-:Y:S05]  /*123a0*/  BSYNC B1 ;  /* 0x0000000000017941 */ /* 0x000fea0003800000 */
.L_x_428:
        /* <DEDUP_REMOVED lines=12> */
.L_x_431:
[----:B------:R-:W-:Y:S05]  /*12470*/  BSYNC B1 ;  /* 0x0000000000017941 */ /* 0x000fea0003800000 */
.L_x_430:
        /* <DEDUP_REMOVED lines=9> */
.L_x_433:
[----:B------:R-:W-:Y:S05]  /*12510*/  BSYNC B1 ;  /* 0x0000000000017941 */ /* 0x000fea0003800000 */
.L_x_432:
        /* <DEDUP_REMOVED lines=9> */
.L_x_435:
[----:B------:R-:W-:Y:S05]  /*125b0*/  BSYNC B1 ;  /* 0x0000000000017941 */ /* 0x000fea0003800000 */
.L_x_434:
        /* <DEDUP_REMOVED lines=12> */
.L_x_437:
[----:B------:R-:W-:Y:S05]  /*12680*/  BSYNC B1 ;  /* 0x0000000000017941 */ /* 0x000fea0003800000 */
.L_x_436:
        /* <DEDUP_REMOVED lines=12> */
.L_x_439:
[----:B------:R-:W-:Y:S05]  /*12750*/  BSYNC B1 ;  /* 0x0000000000017941 */ /* 0x000fea0003800000 */
.L_x_438:
        /* <DEDUP_REMOVED lines=9> */
.L_x_441:
[----:B------:R-:W-:Y:S05]  /*127f0*/  BSYNC B1 ;  /* 0x0000000000017941 */ /* 0x000fea0003800000 */
.L_x_440:
        /* <DEDUP_REMOVED lines=9> */
.L_x_443:
[----:B------:R-:W-:Y:S05]  /*12890*/  BSYNC B1 ;  /* 0x0000000000017941 */ /* 0x000fea0003800000 */
.L_x_442:
        /* <DEDUP_REMOVED lines=12> */
.L_x_445:
[----:B------:R-:W-:Y:S05]  /*12960*/  BSYNC B1 ;  /* 0x0000000000017941 */ /* 0x000fea0003800000 */
.L_x_444:
        /* <DEDUP_REMOVED lines=12> */
.L_x_447:
[----:B------:R-:W-:Y:S05]  /*12a30*/  BSYNC B1 ;  /* 0x0000000000017941 */ /* 0x000fea0003800000 */
.L_x_446:
        /* <DEDUP_REMOVED lines=9> */
.L_x_449:
[----:B------:R-:W-:Y:S05]  /*12ad0*/  BSYNC B1 ;  /* 0x0000000000017941 */ /* 0x000fea0003800000 */
.L_x_448:
        /* <DEDUP_REMOVED lines=9> */
.L_x_451:
[----:B------:R-:W-:Y:S05]  /*12b70*/  BSYNC B1 ;  /* 0x0000000000017941 */ /* 0x000fea0003800000 */
.L_x_450:
        /* <DEDUP_REMOVED lines=12> */
.L_x_453:
[----:B------:R-:W-:Y:S05]  /*12c40*/  BSYNC B1 ;  /* 0x0000000000017941 */ /* 0x000fea0003800000 */
.L_x_452:
        /* <DEDUP_REMOVED lines=12> */
.L_x_455:
[----:B------:R-:W-:Y:S05]  /*12d10*/  BSYNC B1 ;  /* 0x0000000000017941 */ /* 0x000fea0003800000 */
.L_x_454:
        /* <DEDUP_REMOVED lines=9> */
.L_x_457:
[----:B------:R-:W-:Y:S05]  /*12db0*/  BSYNC B1 ;  /* 0x0000000000017941 */ /* 0x000fea0003800000 */
.L_x_456:
        /* <DEDUP_REMOVED lines=9> */
.L_x_459:
[----:B------:R-:W-:Y:S05]  /*12e50*/  BSYNC B1 ;  /* 0x0000000000017941 */ /* 0x000fea0003800000 */
.L_x_458:
        /* <DEDUP_REMOVED lines=12> */
.L_x_461:
[----:B------:R-:W-:Y:S05]  /*12f20*/  BSYNC B1 ;  /* 0x0000000000017941 */ /* 0x000fea0003800000 */
.L_x_460:
        /* <DEDUP_REMOVED lines=12> */
.L_x_463:
[----:B------:R-:W-:Y:S05]  /*12ff0*/  BSYNC B1 ;  /* 0x0000000000017941 */ /* 0x000fea0003800000 */
.L_x_462:
        /* <DEDUP_REMOVED lines=9> */
.L_x_465:
[----:B------:R-:W-:Y:S05]  /*13090*/  BSYNC B1 ;  /* 0x0000000000017941 */ /* 0x000fea0003800000 */
.L_x_464:
        /* <DEDUP_REMOVED lines=9> */
.L_x_467:
[----:B------:R-:W-:Y:S05]  /*13130*/  BSYNC B1 ;  /* 0x0000000000017941 */ /* 0x000fea0003800000 */
.L_x_466:
        /* <DEDUP_REMOVED lines=12> */
.L_x_469:
[----:B------:R-:W-:Y:S05]  /*13200*/  BSYNC B1 ;  /* 0x0000000000017941 */ /* 0x000fea0003800000 */
.L_x_468:
        /* <DEDUP_REMOVED lines=12> */
.L_x_471:
[----:B------:R-:W-:Y:S05]  /*132d0*/  BSYNC B1 ;  /* 0x0000000000017941 */ /* 0x000fea0003800000 */
.L_x_470:
        /* <DEDUP_REMOVED lines=9> */
.L_x_473:
[----:B------:R-:W-:Y:S05]  /*13370*/  BSYNC B1 ;  /* 0x0000000000017941 */ /* 0x000fea0003800000 */
.L_x_472:
        /* <DEDUP_REMOVED lines=9> */
.L_x_475:
[----:B------:R-:W-:Y:S05]  /*13410*/  BSYNC B1 ;  /* 0x0000000000017941 */ /* 0x000fea0003800000 */
.L_x_474:
        /* <DEDUP_REMOVED lines=12> */
.L_x_477:
[----:B------:R-:W-:Y:S05]  /*134e0*/  BSYNC B1 ;  /* 0x0000000000017941 */ /* 0x000fea0003800000 */
.L_x_476:
        /* <DEDUP_REMOVED lines=12> */
.L_x_479:
[----:B------:R-:W-:Y:S05]  /*135b0*/  BSYNC B1 ;  /* 0x0000000000017941 */ /* 0x000fea0003800000 */
.L_x_478:
        /* <DEDUP_REMOVED lines=9> */
.L_x_481:
[----:B------:R-:W-:Y:S05]  /*13650*/  BSYNC B1 ;  /* 0x0000000000017941 */ /* 0x000fea0003800000 */
.L_x_480:
        /* <DEDUP_REMOVED lines=9> */
.L_x_483:
[----:B------:R-:W-:Y:S05]  /*136f0*/  BSYNC B1 ;  /* 0x0000000000017941 */ /* 0x000fea0003800000 */
.L_x_482:
        /* <DEDUP_REMOVED lines=12> */
.L_x_485:
[----:B------:R-:W-:Y:S05]  /*137c0*/  BSYNC B1 ;  /* 0x0000000000017941 */ /* 0x000fea0003800000 */
.L_x_484:
        /* <DEDUP_REMOVED lines=12> */
.L_x_487:
[----:B------:R-:W-:Y:S05]  /*13890*/  BSYNC B1 ;  /* 0x0000000000017941 */ /* 0x000fea0003800000 */
.L_x_486:
        /* <DEDUP_REMOVED lines=9> */
.L_x_489:
[----:B------:R-:W-:Y:S05]  /*13930*/  BSYNC B1 ;  /* 0x0000000000017941 */ /* 0x000fea0003800000 */
.L_x_488:
        /* <DEDUP_REMOVED lines=9> */
.L_x_491:
[----:B------:R-:W-:Y:S05]  /*139d0*/  BSYNC B1 ;  /* 0x0000000000017941 */ /* 0x000fea0003800000 */
.L_x_490:
        /* <DEDUP_REMOVED lines=12> */
.L_x_493:
[----:B------:R-:W-:Y:S05]  /*13aa0*/  BSYNC B1 ;  /* 0x0000000000017941 */ /* 0x000fea0003800000 */
.L_x_492:
        /* <DEDUP_REMOVED lines=12> */
.L_x_495:
[----:B------:R-:W-:Y:S05]  /*13b70*/  BSYNC B1 ;  /* 0x0000000000017941 */ /* 0x000fea0003800000 */
.L_x_494:
        /* <DEDUP_REMOVED lines=9> */
.L_x_497:
[----:B------:R-:W-:Y:S05]  /*13c10*/  BSYNC B1 ;  /* 0x0000000000017941 */ /* 0x000fea0003800000 */
.L_x_496:
        /* <DEDUP_REMOVED lines=9> */
.L_x_499:
[----:B------:R-:W-:Y:S05]  /*13cb0*/  BSYNC B1 ;  /* 0x0000000000017941 */ /* 0x000fea0003800000 */
.L_x_498:
        /* <DEDUP_REMOVED lines=12> */
.L_x_501:
[----:B------:R-:W-:Y:S05]  /*13d80*/  BSYNC B1 ;  /* 0x0000000000017941 */ /* 0x000fea0003800000 */
.L_x_500:
        /* <DEDUP_REMOVED lines=12> */
.L_x_503:
[----:B------:R-:W-:Y:S05]  /*13e50*/  BSYNC B1 ;  /* 0x0000000000017941 */ /* 0x000fea0003800000 */
.L_x_502:
        /* <DEDUP_REMOVED lines=9> */
.L_x_505:
[----:B------:R-:W-:Y:S05]  /*13ef0*/  BSYNC B1 ;  /* 0x0000000000017941 */ /* 0x000fea0003800000 */
.L_x_504:
        /* <DEDUP_REMOVED lines=9> */
.L_x_507:
[----:B------:R-:W-:Y:S05]  /*13f90*/  BSYNC B1 ;  /* 0x0000000000017941 */ /* 0x000fea0003800000 */
.L_x_506:
        /* <DEDUP_REMOVED lines=12> */
.L_x_509:
[----:B------:R-:W-:Y:S05]  /*14060*/  BSYNC B1 ;  /* 0x0000000000017941 */ /* 0x000fea0003800000 */
.L_x_508:
        /* <DEDUP_REMOVED lines=12> */
.L_x_511:
[----:B------:R-:W-:Y:S05]  /*14130*/  BSYNC B1 ;  /* 0x0000000000017941 */ /* 0x000fea0003800000 */
.L_x_510:
        /* <DEDUP_REMOVED lines=9> */
.L_x_513:
[----:B------:R-:W-:Y:S05]  /*141d0*/  BSYNC B1 ;  /* 0x0000000000017941 */ /* 0x000fea0003800000 */
.L_x_512:
        /* <DEDUP_REMOVED lines=9> */
.L_x_515:
[----:B------:R-:W-:Y:S05]  /*14270*/  BSYNC B1 ;  /* 0x0000000000017941 */ /* 0x000fea0003800000 */
.L_x_514:
        /* <DEDUP_REMOVED lines=12> */
.L_x_517:
[----:B------:R-:W-:Y:S05]  /*14340*/  BSYNC B1 ;  /* 0x0000000000017941 */ /* 0x000fea0003800000 */
.L_x_516:
        /* <DEDUP_REMOVED lines=12> */
.L_x_519:
[----:B------:R-:W-:Y:S05]  /*14410*/  BSYNC B1 ;  /* 0x0000000000017941 */ /* 0x000fea0003800000 */
.L_x_518:
        /* <DEDUP_REMOVED lines=9> */
.L_x_521:
[----:B------:R-:W-:Y:S05]  /*144b0*/  BSYNC B1 ;  /* 0x0000000000017941 */ /* 0x000fea0003800000 */
.L_x_520:
        /* <DEDUP_REMOVED lines=9> */
.L_x_523:
[----:B------:R-:W-:Y:S05]  /*14550*/  BSYNC B1 ;  /* 0x0000000000017941 */ /* 0x000fea0003800000 */
.L_x_522:
        /* <DEDUP_REMOVED lines=12> */
.L_x_525:
[----:B------:R-:W-:Y:S05]  /*14620*/  BSYNC B1 ;  /* 0x0000000000017941 */ /* 0x000fea0003800000 */
.L_x_524:
        /* <DEDUP_REMOVED lines=12> */
.L_x_527:
[----:B------:R-:W-:Y:S05]  /*146f0*/  BSYNC B1 ;  /* 0x0000000000017941 */ /* 0x000fea0003800000 */
.L_x_526:
        /* <DEDUP_REMOVED lines=9> */
.L_x_529:
[----:B------:R-:W-:Y:S05]  /*14790*/  BSYNC B1 ;  /* 0x0000000000017941 */ /* 0x000fea0003800000 */
.L_x_528:
        /* <DEDUP_REMOVED lines=9> */
.L_x_531:
[----:B------:R-:W-:Y:S05]  /*14830*/  BSYNC B1 ;  /* 0x0000000000017941 */ /* 0x000fea0003800000 */
.L_x_530:
        /* <DEDUP_REMOVED lines=12> */
.L_x_533:
[----:B------:R-:W-:Y:S05]  /*14900*/  BSYNC B1 ;  /* 0x0000000000017941 */ /* 0x000fea0003800000 */
.L_x_532:
        /* <DEDUP_REMOVED lines=12> */
.L_x_535:
[----:B------:R-:W-:Y:S05]  /*149d0*/  BSYNC B1 ;  /* 0x0000000000017941 */ /* 0x000fea0003800000 */
.L_x_534:
        /* <DEDUP_REMOVED lines=9> */
.L_x_537:
[----:B------:R-:W-:Y:S05]  /*14a70*/  BSYNC B1 ;  /* 0x0000000000017941 */ /* 0x000fea0003800000 */
.L_x_536:
        /* <DEDUP_REMOVED lines=9> */
.L_x_539:
[----:B------:R-:W-:Y:S05]  /*14b10*/  BSYNC B1 ;  /* 0x0000000000017941 */ /* 0x000fea0003800000 */
.L_x_538:
[----:B-----5:R-:W-:Y:S01]  /*14b20*/  HADD2.F32 R5, -RZ, R3.H0_H0 ;  /* 0x20000003ff057230 */ /* 0x020fe20000004100 */
[----:B0-----:R-:W-:Y:S01]  /*14b30*/  @P2 MOV R4, R160 ;  /* 0x000000a000042202 */ /* 0x001fe20000000f00 */
[----:B------:R-:W-:Y:S01]  /*14b40*/  BSSY B1, `(.L_x_540) ;  /* 0x000000a000017945 */ /* 0x000fe20003800000 */
[----:B------:R-:W-:Y:S02]  /*14b50*/  ISETP.GT.AND P1, PT, R0, 0xf9, P1 ;  /* 0x000000f90000780c */ /* 0x000fe40000f24270 */
[----:B------:R-:W-:-:S04]  /*14b60*/  FMUL R5, R5, R16 ;  /* 0x0000001005057220 */ /* 0x000fc80000400000 */
[----:B------:R-:W-:-:S05]  /*14b70*/  FFMA R5, R150, R2, R5 ;  /* 0x0000000296057223 */ /* 0x000fca0000000005 */
[----:B------:R-:W-:-:S04]  /*14b80*/  F2FP.F16.F32.PACK_AB R5, RZ, R5 ;  /* 0x00000005ff05723e */ /* 0x000fc800000000ff */
[----:B-1--4-:R-:W-:Y:S01]  /*14b90*/  PRMT R6, R5, 0x7610, R6 ;  /* 0x0000761005067816 */ /* 0x012fe20000000006 */
[----:B------:R-:W-:-:S05]  /*14ba0*/  @P2 IMAD.MOV.U32 R5, RZ, RZ, R161 ;  /* 0x000000ffff052224 */ /* 0x000fca00078e00a1 */
[----:B------:R0:W-:Y:S01]  /*14bb0*/  @P2 STG.E.U16 desc[UR36][R4.64+0x1f0], R6 ;  /* 0x0001f00604002986 */ /* 0x0001e2000c101524 */
[----:B------:R-:W-:Y:S05]  /*14bc0*/  @!P1 BRA `(.L_x_541) ;  /* 0x0000000000049947 */ /* 0x000fea0003800000 */
[----:B------:R1:W5:Y:S02]  /*14bd0*/  LDG.E.LTC128B.U16 R3, desc[UR36][R12.64+0x1f2] ;  /* 0x0001f2240c037981 */ /* 0x000364000c1e1520 */
.L_x_541:
[----:B------:R-:W-:Y:S05]  /*14be0*/  BSYNC B1 ;  /* 0x0000000000017941 */ /* 0x000fea0003800000 */
.L_x_540:
[----:B------:R-:W-:Y:S05]  /*14bf0*/  @!P1 BRA `(.L_x_542) ;  /* 0x0000005400c09947 */ /* 0x000fea0003800000 */
[----:B-----5:R-:W-:-:S05]  /*14c00*/  HADD2.F32 R3, -RZ, R3.H0_H0 ;  /* 0x20000003ff037230 */ /* 0x020fca0000004100 */
[----:B------:R-:W-:-:S04]  /*14c10*/  FMUL R0, R3, R16 ;  /* 0x0000001003007220 */ /* 0x000fc80000400000 */
[----:B------:R-:W-:-:S05]  /*14c20*/  FFMA R0, R151, R2, R0 ;  /* 0x0000000297007223 */ /* 0x000fca0000000000 */
[----:B------:R-:W-:-:S05]  /*14c30*/  F2FP.F16.F32.PACK_AB R0, RZ, R0 ;  /* 0x00000000ff00723e */ /* 0x000fca00000000ff */
[----:B------:R4:W-:Y:S01]  /*14c40*/  STG.E.U16 desc[UR36][R160.64+0x1f2], R0 ;  /* 0x0001f200a0007986 */ /* 0x0009e2000c101524 */
[----:B------:R-:W-:Y:S05]  /*14c50*/  BRA `(.L_x_542) ;  /* 0x0000005400a87947 */ /* 0x000fea0003800000 */
.L_x_35:
[----:B------:R-:W2:Y:S01]  /*14c60*/  LDL.LU R3, [R1] ;  /* 0x0000000001037983 */ /* 0x000ea20000300800 */
[----:B------:R-:W-:-:S03]  /*14c70*/  ULDC.64 UR4, c[0x0][0x5c0] ;  /* 0x0001700000047ab9 */ /* 0x000fc60000000a00 */
[----:B------:R-:W3:Y:S04]  /*14c80*/  LDL.LU R9, [R1+0x5c] ;  /* 0x00005c0001097983 */ /* 0x000ee80000300800 */
[----:B------:R-:W4:Y:S04]  /*14c90*/  LDL.LU R12, [R1+0x98] ;  /* 0x00009800010c7983 */ /* 0x000f280000300800 */
[----:B------:R-:W5:Y:S04]  /*14ca0*/  LDL.LU R235, [R1+0x9c] ;  /* 0x00009c0001eb7983 */ /* 0x000f680000300800 */
        /* <DEDUP_REMOVED lines=75> */
[----:B------:R-:W5:Y:S01]  /*15160*/  LDL.LU R159, [R1+0x1cc] ;  /* 0x0001cc00019f7983 */ /* 0x000f620000300800 */
[----:B--2---:R-:W-:-:S03]  /*15170*/  FMUL R3, R3, R2 ;  /* 0x0000000203037220 */ /* 0x004fc60000400000 */
[----:B------:R-:W2:Y:S01]  /*15180*/  LDL.LU R158, [R1+0x1d0] ;  /* 0x0001d000019e7983 */ /* 0x000ea20000300800 */
[----:B------:R-:W-:-:S03]  /*15190*/  LEA R4, P0, R6, UR4, 0x1 ;  /* 0x0000000406047c11 */ /* 0x000fc6000f8008ff */
[----:B------:R-:W2:Y:S04]  /*151a0*/  LDL.LU R157, [R1+0x1d4] ;  /* 0x0001d400019d7983 */ /* 0x000ea80000300800 */
[----:B------:R-:W2:Y:S04]  /*151b0*/  LDL.LU R156, [R1+0x1d8] ;  /* 0x0001d800019c7983 */ /* 0x000ea80000300800 */
[----:B------:R-:W2:Y:S04]  /*151c0*/  LDL.LU R155, [R1+0x1dc] ;  /* 0x0001dc00019b7983 */ /* 0x000ea80000300800 */
[----:B------:R-:W2:Y:S01]  /*151d0*/  LDL.LU R154, [R1+0x1e0] ;  /* 0x0001e000019a7983 */ /* 0x000ea20000300800 */
[----:B------:R-:W-:-:S03]  /*151e0*/  LEA.HI.X R5, R6, UR5, R10, 0x1, P0 ;  /* 0x0000000506057c11 */ /* 0x000fc600080f0c0a */
[----:B------:R-:W2:Y:S01]  /*151f0*/  LDL.LU R23, [R1+0x1e4] ;  /* 0x0001e40001177983 */ /* 0x000ea20000300800 */
[----:B------:R-:W-:-:S03]  /*15200*/  F2FP.F16.F32.PACK_AB R3, RZ, R3 ;  /* 0x00000003ff03723e */ /* 0x000fc600000000ff */
[----:B------:R-:W2:Y:S04]  /*15210*/  LDL.LU R22, [R1+0x1e8] ;  /* 0x0001e80001167983 */ /* 0x000ea80000300800 */
[----:B------:R-:W2:Y:S04]  /*15220*/  LDL.LU R21, [R1+0x1ec] ;  /* 0x0001ec0001157983 */ /* 0x000ea80000300800 */
[----:B------:R-:W2:Y:S04]  /*15230*/  LDL.LU R20, [R1+0x1f0] ;  /* 0x0001f00001147983 */ /* 0x000ea80000300800 */
[----:B------:R-:W2:Y:S04]  /*15240*/  LDL.LU R19, [R1+0x1f4] ;  /* 0x0001f40001137983 */ /* 0x000ea80000300800 */
[----:B------:R-:W2:Y:S04]  /*15250*/  LDL.LU R18, [R1+0x1f8] ;  /* 0x0001f80001127983 */ /* 0x000ea80000300800 */
[----:B------:R-:W2:Y:S04]  /*15260*/  LDL.LU R15, [R1+0x1fc] ;  /* 0x0001fc00010f7983 */ /* 0x000ea80000300800 */
[----:B------:R-:W3:Y:S04]  /*15270*/  LDL.LU R7, [R1+0x8] ;  /* 0x0000080001077983 */ /* 0x000ee80000300800 */
[----:B------:R-:W4:Y:S04]  /*15280*/  LDL.LU R6, [R1+0xc] ;  /* 0x00000c0001067983 */ /* 0x000f280000300800 */
[----:B------:R0:W-:Y:S04]  /*15290*/  @P1 STG.E.U16 desc[UR36][R4.64], R3 ;  /* 0x0000000304001986 */ /* 0x0001e8000c101524 */
[----:B0-----:R-:W5:Y:S01]  /*152a0*/  LDL.LU R3, [R1+0x4] ;  /* 0x0000040001037983 */ /* 0x001f620000300800 */
[----:B------:R-:W-:Y:S01]  /*152b0*/  ISETP.GT.AND P0, PT, R0, 0x1, P3 ;  /* 0x000000010000780c */ /* 0x000fe20001f04270 */
[----:B------:R-:W-:Y:S01]  /*152c0*/  USHF.L.U32 UR5, UR8, 0x4, URZ ;  /* 0x0000000408057899 */ /* 0x000fe2000800063f */
[----:B------:R-:W-:Y:S01]  /*152d0*/  ISETP.GT.AND P2, PT, R153, 0x8, PT ;  /* 0x000000089900780c */ /* 0x000fe20003f44270 */
[----:B------:R-:W-:Y:S01]  /*152e0*/  USHF.L.U64.HI UR4, UR8, 0x4, UR9 ;  /* 0x0000000408047899 */ /* 0x000fe20008010209 */
[----:B---3--:R-:W-:-:S05]  /*152f0*/  FMUL R7, R7, R2 ;  /* 0x0000000207077220 */ /* 0x008fca0000400000 */
[----:B------:R-:W-:-:S04]  /*15300*/  F2FP.F16.F32.PACK_AB R7, RZ, R7 ;  /* 0x00000007ff07723e */ /* 0x000fc800000000ff */
[----:B------:R-:W-:Y:S01]  /*15310*/  PRMT R8, R7, 0x7610, R8 ;  /* 0x0000761007087816 */ /* 0x000fe20000000008 */
[----:B-----5:R-:W-:-:S05]  /*15320*/  FMUL R3, R3, R2 ;  /* 0x0000000203037220 */ /* 0x020fca0000400000 */
[----:B------:R-:W-:-:S05]  /*15330*/  F2FP.F16.F32.PACK_AB R3, RZ, R3 ;  /* 0x00000003ff03723e */ /* 0x000fca00000000ff */
[----:B------:R4:W-:Y:S01]  /*15340*/  @P0 STG.E.U16 desc[UR36][R4.64+0x2], R3 ;  /* 0x0000020304000986 */ /* 0x0009e2000c101524 */
[----:B------:R-:W-:Y:S01]  /*15350*/  ISETP.GT.AND P0, PT, R0, RZ, P2 ;  /* 0x000000ff0000720c */ /* 0x000fe20001704270 */
[----:B----4-:R-:W-:Y:S01]  /*15360*/  FMUL R3, R6, R2 ;  /* 0x0000000206037220 */ /* 0x010fe20000400000 */
[----:B------:R-:W-:-:S04]  /*15370*/  IADD3 R6, P1, R4, UR5, RZ ;  /* 0x0000000504067c10 */ /* 0x000fc8000ff3e0ff */
[----:B------:R-:W-:Y:S02]  /*15380*/  IADD3.X R7, R5, UR4, RZ, P1, !PT ;  /* 0x0000000405077c10 */ /* 0x000fe40008ffe4ff */
[----:B------:R-:W-:-:S05]  /*15390*/  F2FP.F16.F32.PACK_AB R3, RZ, R3 ;  /* 0x00000003ff03723e */ /* 0x000fca00000000ff */
[----:B------:R0:W-:Y:S01]  /*153a0*/  @P0 STG.E.U16 desc[UR36][R6.64], R8 ;  /* 0x0000000806000986 */ /* 0x0001e2000c101524 */
[----:B------:R-:W-:-:S03]  /*153b0*/  ISETP.GT.AND P0, PT, R0, 0x1, P2 ;  /* 0x000000010000780c */ /* 0x000fc60001704270 */
[----:B0-----:R-:W3:Y:S10]  /*153c0*/  LDL.LU R8, [R1+0x54] ;  /* 0x0000540001087983 */ /* 0x001ef40000300800 */
[----:B------:R0:W-:Y:S04]  /*153d0*/  @P0 STG.E.U16 desc[UR36][R6.64+0x2], R3 ;  /* 0x0000020306000986 */ /* 0x0001e8000c101524 */
[----:B0-----:R-:W4:Y:S01]  /*153e0*/  LDL.LU R3, [R1+0x10] ;  /* 0x0000100001037983 */ /* 0x001f220000300800 */
[----:B------:R-:W-:Y:S01]  /*153f0*/  ISETP.GT.AND P0, PT, R0, 0x8, P3 ;  /* 0x000000080000780c */ /* 0x000fe20001f04270 */
[----:B----4-:R-:W-:-:S05]  /*15400*/  FMUL R3, R3, R2 ;  /* 0x0000000203037220 */ /* 0x010fca0000400000 */
[----:B------:R-:W-:-:S07]  /*15410*/  F2FP.F16.F32.PACK_AB R3, RZ, R3 ;  /* 0x00000003ff03723e */ /* 0x000fce00000000ff */
        /* <DEDUP_REMOVED lines=78> */
[----:B---3--:R-:W-:-:S05]  /*15900*/  FMUL R8, R8, R2 ;  /* 0x0000000208087220 */ /* 0x008fca0000400000 */
[----:B------:R-:W-:-:S04]  /*15910*/  F2FP.F16.F32.PACK_AB R8, RZ, R8 ;  /* 0x00000008ff08723e */ /* 0x000fc800000000ff */
[----:B------:R-:W-:Y:S01]  /*15920*/  PRMT R10, R8, 0x7610, R10 ;  /* 0x00007610080a7816 */ /* 0x000fe2000000000a */
[----:B----4-:R-:W-:-:S05]  /*15930*/  FMUL R3, R3, R2 ;  /* 0x0000000203037220 */ /* 0x010fca0000400000 */
[----:B------:R-:W-:-:S05]  /*15940*/  F2FP.F16.F32.PACK_AB R3, RZ, R3 ;  /* 0x00000003ff03723e */ /* 0x000fca00000000ff */
[----:B------:R0:W-:Y:S04]  /*15950*/  @P0 STG.E.U16 desc[UR36][R4.64+0x50], R3 ;  /* 0x0000500304000986 */ /* 0x0001e8000c101524 */
[----:B0-----:R-:W3:Y:S01]  /*15960*/  LDL.LU R3, [R1+0x58] ;  /* 0x0000580001037983 */ /* 0x001ee20000300800 */
[C---:B------:R-:W-:Y:S01]  /*15970*/  ISETP.GT.AND P5, PT, R0.reuse, 0x29, P3 ;  /* 0x000000290000780c */ /* 0x040fe20001fa4270 */
[----:B------:R-:W-:Y:S01]  /*15980*/  FMUL R9, R9, R2 ;  /* 0x0000000209097220 */ /* 0x000fe20000400000 */
[C---:B------:R-:W-:Y:S01]  /*15990*/  ISETP.GT.AND P0, PT, R0.reuse, 0x28, P2 ;  /* 0x000000280000780c */ /* 0x040fe20001704270 */
[----:B------:R-:W4:Y:S01]  /*159a0*/  LDL.LU R8, [R1+0x60] ;  /* 0x0000600001087983 */ /* 0x000f220000300800 */
[C---:B------:R-:W-:Y:S02]  /*159b0*/  ISETP.GT.AND P4, PT, R0.reuse, 0x29, P2 ;  /* 0x000000290000780c */ /* 0x040fe40001784270 */
[----:B------:R-:W-:-:S02]  /*159c0*/  ISETP.GT.AND P1, PT, R0, 0x30, P3 ;  /* 0x000000300000780c */ /* 0x000fc40001f24270 */
[----:B------:R-:W-:Y:S01]  /*159d0*/  F2FP.F16.F32.PACK_AB R9, RZ, R9 ;  /* 0x00000009ff09723e */ /* 0x000fe200000000ff */
[-C--:B---3--:R-:W-:Y:S01]  /*159e0*/  FMUL R3, R3, R2.reuse ;  /* 0x0000000203037220 */ /* 0x088fe20000400000 */
[----:B----4-:R-:W-:-:S04]  /*159f0*/  FMUL R8, R8, R2 ;  /* 0x0000000208087220 */ /* 0x010fc80000400000 */
[----:B------:R-:W-:-:S04]  /*15a00*/  F2FP.F16.F32.PACK_AB R3, RZ, R3 ;  /* 0x00000003ff03723e */ /* 0x000fc800000000ff */
[----:B------:R-:W-:Y:S02]  /*15a10*/  PRMT R11, R3, 0x7610, R11 ;  /* 0x00007610030b7816 */ /* 0x000fe4000000000b */
[----:B------:R-:W-:Y:S02]  /*15a20*/  F2FP.F16.F32.PACK_AB R3, RZ, R8 ;  /* 0x00000008ff03723e */ /* 0x000fe400000000ff */
[----:B------:R-:W3:Y:S04]  /*15a30*/  LDL.LU R8, [R1+0x64] ;  /* 0x0000640001087983 */ /* 0x000ee80000300800 */
[----:B------:R0:W-:Y:S04]  /*15a40*/  @P5 STG.E.U16 desc[UR36][R4.64+0x52], R10 ;  /* 0x0000520a04005986 */ /* 0x0001e8000c101524 */
[----:B------:R-:W-:Y:S04]  /*15a50*/  @P0 STG.E.U16 desc[UR36][R6.64+0x50], R11 ;  /* 0x0000500b06000986 */ /* 0x000fe8000c101524 */
[----:B------:R1:W-:Y:S01]  /*15a60*/  @P4 STG.E.U16 desc[UR36][R6.64+0x52], R9 ;  /* 0x0000520906004986 */ /* 0x0003e2000c101524 */
[----:B0-----:R-:W-:-:S03]  /*15a70*/  PRMT R10, R3, 0x7610, R10 ;  /* 0x00007610030a7816 */ /* 0x001fc6000000000a */
[----:B------:R-:W4:Y:S04]  /*15a80*/  LDL.LU R3, [R1+0x68] ;  /* 0x0000680001037983 */ /* 0x000f280000300800 */
[----:B------:R0:W-:Y:S04]  /*15a90*/  @P1 STG.E.U16 desc[UR36][R4.64+0x60], R10 ;  /* 0x0000600a04001986 */ /* 0x0001e8000c101524 */
[----:B-1----:R-:W5:Y:S01]  /*15aa0*/  LDL.LU R9, [R1+0x6c] ;  /* 0x00006c0001097983 */ /* 0x002f620000300800 */
[----:B---3--:R-:W-:-:S05]  /*15ab0*/  FMUL R8, R8, R2 ;  /* 0x0000000208087220 */ /* 0x008fca0000400000 */
[----:B------:R-:W-:-:S04]  /*15ac0*/  F2FP.F16.F32.PACK_AB R8, RZ, R8 ;  /* 0x00000008ff08723e */ /* 0x000fc800000000ff */
[----:B0-----:R-:W-:Y:S02]  /*15ad0*/  PRMT R10, R8, 0x7610, R10 ;  /* 0x00007610080a7816 */ /* 0x001fe4000000000a */
[----:B------:R-:W3:Y:S01]  /*15ae0*/  LDL.LU R8, [R1+0x70] ;  /* 0x0000700001087983 */ /* 0x000ee20000300800 */
[----:B----4-:R-:W-:-:S05]  /*15af0*/  FMUL R3, R3, R2 ;  /* 0x0000000203037220 */ /* 0x010fca0000400000 */
[----:B------:R-:W-:-:S04]  /*15b00*/  F2FP.F16.F32.PACK_AB R3, RZ, R3 ;  /* 0x00000003ff03723e */ /* 0x000fc800000000ff */
[----:B------:R-:W-:Y:S01]  /*15b10*/  PRMT R11, R3, 0x7610, R11 ;  /* 0x00007610030b7816 */ /* 0x000fe2000000000b */
[----:B---3--:R-:W-:-:S05]  /*15b20*/  FMUL R8, R8, R2 ;  /* 0x0000000208087220 */ /* 0x008fca0000400000 */
[----:B------:R-:W-:Y:S02]  /*15b30*/  F2FP.F16.F32.PACK_AB R3, RZ, R8 ;  /* 0x00000008ff03723e */ /* 0x000fe400000000ff */
[----:B------:R-:W3:Y:S01]  /*15b40*/  LDL.LU R8, [R1+0x74] ;  /* 0x0000740001087983 */ /* 0x000ee20000300800 */
[C---:B------:R-:W-:Y:S02]  /*15b50*/  ISETP.GT.AND P0, PT, R0.reuse, 0x31, P3 ;  /* 0x000000310000780c */ /* 0x040fe40001f04270 */
[C---:B------:R-:W-:Y:S02]  /*15b60*/  ISETP.GT.AND P4, PT, R0.reuse, 0x30, P2 ;  /* 0x000000300000780c */ /* 0x040fe40001784270 */
[C---:B------:R-:W-:Y:S02]  /*15b70*/  ISETP.GT.AND P5, PT, R0.reuse, 0x31, P2 ;  /* 0x000000310000780c */ /* 0x040fe400017a4270 */
[----:B------:R-:W-:Y:S01]  /*15b80*/  ISETP.GT.AND P1, PT, R0, 0x38, P3 ;  /* 0x000000380000780c */ /* 0x000fe20001f24270 */
[----:B-----5:R-:W-:-:S05]  /*15b90*/  FMUL R9, R9, R2 ;  /* 0x0000000209097220 */ /* 0x020fca0000400000 */
[----:B------:R-:W-:Y:S01]  /*15ba0*/  F2FP.F16.F32.PACK_AB R9, RZ, R9 ;  /* 0x00000009ff09723e */ /* 0x000fe200000000ff */
        /* <DEDUP_REMOVED lines=11> */
[C---:B------:R-:W-:Y:S02]  /*15c60*/  ISETP.GT.AND P0, PT, R0.reuse, 0x39, P3 ;  /* 0x000000390000780c */ /* 0x040fe40001f04270 */
[----:B------:R-:W-:Y:S01]  /*15c70*/  ISETP.GT.AND P4, PT, R0, 0x38, P2 ;  /* 0x000000380000780c */ /* 0x000fe20001784270 */
[----:B----4-:R-:W-:-:S05]  /*15c80*/  FMUL R3, R3, R2 ;  /* 0x0000000203037220 */ /* 0x010fca0000400000 */
[----:B------:R-:W-:-:S04]  /*15c90*/  F2FP.F16.F32.PACK_AB R3, RZ, R3 ;  /* 0x00000003ff03723e */ /* 0x000fc800000000ff */
[----:B------:R-:W-:Y:S01]  /*15ca0*/  PRMT R11, R3, 0x7610, R11 ;  /* 0x00007610030b7816 */ /* 0x000fe2000000000b */
[----:B------:R0:W-:Y:S04]  /*15cb0*/  @P0 STG.E.U16 desc[UR36][R4.64+0x72], R10 ;  /* 0x0000720a04000986 */ /* 0x0001e8000c101524 */
[----:B------:R1:W-:Y:S01]  /*15cc0*/  @P4 STG.E.U16 desc[UR36][R6.64+0x70], R11 ;  /* 0x0000700b06004986 */ /* 0x0003e2000c101524 */
[----:B---3--:R-:W-:-:S05]  /*15cd0*/  FMUL R8, R8, R2 ;  /* 0x0000000208087220 */ /* 0x008fca0000400000 */
[----:B------:R-:W-:Y:S02]  /*15ce0*/  F2FP.F16.F32.PACK_AB R3, RZ, R8 ;  /* 0x00000008ff03723e */ /* 0x000fe400000000ff */
[----:B------:R-:W3:Y:S02]  /*15cf0*/  LDL.LU R8, [R1+0x88] ;  /* 0x0000880001087983 */ /* 0x000ee40000300800 */
[----:B0-----:R-:W-:Y:S02]  /*15d00*/  PRMT R10, R3, 0x7610, R10 ;  /* 0x00007610030a7816 */ /* 0x001fe4000000000a */
[----:B-1----:R-:W4:Y:S04]  /*15d10*/  LDL.LU R11, [R1+0x94] ;  /* 0x00009400010b7983 */ /* 0x002f280000300800 */
[----:B------:R-:W2:Y:S01]  /*15d20*/  LDL.LU R3, [R1+0x84] ;  /* 0x0000840001037983 */ /* 0x000ea20000300800 */
[----:B------:R-:W-:-:S02]  /*15d30*/  ISETP.GT.AND P5, PT, R0, 0x39, P2 ;  /* 0x000000390000780c */ /* 0x000fc400017a4270 */
[----:B------:R-:W-:Y:S01]  /*15d40*/  ISETP.GT.AND P1, PT, R0, 0x40, P3 ;  /* 0x000000400000780c */ /* 0x000fe20001f24270 */
[----:B-----5:R-:W-:-:S05]  /*15d50*/  FMUL R9, R9, R2 ;  /* 0x0000000209097220 */ /* 0x020fca0000400000 */
[----:B------:R-:W-:-:S05]  /*15d60*/  F2FP.F16.F32.PACK_AB R9, RZ, R9 ;  /* 0x00000009ff09723e */ /* 0x000fca00000000ff */
[----:B------:R0:W-:Y:S04]  /*15d70*/  @P5 STG.E.U16 desc[UR36][R6.64+0x72], R9 ;  /* 0x0000720906005986 */ /* 0x0001e8000c101524 */
[----:B------:R1:W-:Y:S04]  /*15d80*/  @P1 STG.E.U16 desc[UR36][R4.64+0x80], R10 ;  /* 0x0000800a04001986 */ /* 0x0003e8000c101524 */
[----:B0-----:R-:W5:Y:S01]  /*15d90*/  LDL.LU R9, [R1+0x8c] ;  /* 0x00008c0001097983 */ /* 0x001f620000300800 */
[-C--:B---3--:R-:W-:Y:S01]  /*15da0*/  FMUL R8, R8, R2.reuse ;  /* 0x0000000208087220 */ /* 0x088fe20000400000 */
[----:B--2---:R-:W-:-:S05]  /*15db0*/  FMUL R3, R3, R2 ;  /* 0x0000000203037220 */ /* 0x004fca0000400000 */
[----:B-1----:R-:W-:Y:S02]  /*15dc0*/  F2FP.F16.F32.PACK_AB R10, RZ, R3 ;  /* 0x00000003ff0a723e */ /* 0x002fe400000000ff */
[----:B------:R-:W-:Y:S02]  /*15dd0*/  F2FP.F16.F32.PACK_AB R3, RZ, R8 ;  /* 0x00000008ff03723e */ /* 0x000fe400000000ff */
[----:B------:R-:W-:Y:S02]  /*15de0*/  PRMT R8, R10, 0x7610, R8 ;  /* 0x000076100a087816 */ /* 0x000fe40000000008 */
[----:B------:R-:W2:Y:S01]  /*15df0*/  LDL.LU R10, [R1+0x90] ;  /* 0x00009000010a7983 */ /* 0x000ea20000300800 */
[C---:B------:R-:W-:Y:S02]  /*15e00*/  ISETP.GT.AND P0, PT, R0.reuse, 0x41, P3 ;  /* 0x000000410000780c */ /* 0x040fe40001f04270 */
[C---:B------:R-:W-:Y:S02]  /*15e10*/  ISETP.GT.AND P4, PT, R0.reuse, 0x40, P2 ;  /* 0x000000400000780c */ /* 0x040fe40001784270 */
[----:B------:R-:W-:Y:S01]  /*15e20*/  ISETP.GT.AND P5, PT, R0, 0x41, P2 ;  /* 0x000000410000780c */ /* 0x000fe200017a4270 */
[----:B------:R-:W-:Y:S01]  /*15e30*/  FMUL R12, R12, R2 ;  /* 0x000000020c0c7220 */ /* 0x000fe20000400000 */
[----:B------:R-:W-:-:S07]  /*15e40*/  ISETP.GT.AND P1, PT, R0, 0x48, P3 ;  /* 0x000000480000780c */ /* 0x000fce0001f24270 */
[----:B------:R0:W-:Y:S01]  /*15e50*/  @P0 STG.E.U16 desc[UR36][R4.64+0x82], R8 ;  /* 0x0000820804000986 */ /* 0x0001e2000c101524 */
[----:B-----5:R-:W-:Y:S01]  /*15e60*/  FMUL R9, R9, R2 ;  /* 0x0000000209097220 */ /* 0x020fe20000400000 */
[----:B------:R-:W-:Y:S02]  /*15e70*/  F2FP.F16.F32.PACK_AB R12, RZ, R12 ;  /* 0x0000000cff0c723e */ /* 0x000fe400000000ff */
[----:B------:R1:W-:Y:S01]  /*15e80*/  @P4 STG.E.U16 desc[UR36][R6.64+0x80], R3 ;  /* 0x0000800306004986 */ /* 0x0003e2000c101524 */
[----:B------:R-:W-:Y:S02]  /*15e90*/  ISETP.GT.AND P0, PT, R0, 0x49, P3 ;  /* 0x000000490000780c */ /* 0x000fe40001f04270 */
[----:B------:R-:W-:Y:S01]  /*15ea0*/  F2FP.F16.F32.PACK_AB R9, RZ, R9 ;  /* 0x00000009ff09723e */ /* 0x000fe200000000ff */
[-C--:B0-----:R-:W-:Y:S01]  /*15eb0*/  FMUL R8, R235, R2.reuse ;  /* 0x00000002eb087220 */ /* 0x081fe20000400000 */
[----:B----4-:R-:W-:-:S04]  /*15ec0*/  FMUL R11, R11, R2 ;  /* 0x000000020b0b7220 */ /* 0x010fc80000400000 */
[----:B-1----:R-:W-:Y:S02]  /*15ed0*/  F2FP.F16.F32.PACK_AB R3, RZ, R8 ;  /* 0x00000008ff03723e */ /* 0x002fe400000000ff */
[----:B------:R-:W-:Y:S01]  /*15ee0*/  PRMT R8, R12, 0x7610, R8 ;  /* 0x000076100c087816 */ /* 0x000fe20000000008 */
[----:B------:R0:W-:Y:S01]  /*15ef0*/  @P5 STG.E.U16 desc[UR36][R6.64+0x82], R9 ;  /* 0x0000820906005986 */ /* 0x0001e2000c101524 */
[----:B------:R-:W-:Y:S01]  /*15f00*/  PRMT R12, R3, 0x7610, R12 ;  /* 0x00007610030c7816 */ /* 0x000fe2000000000c */
[----:B------:R-:W-:Y:S01]  /*15f10*/  FMUL R3, R233, R2 ;  /* 0x00000002e9037220 */ /* 0x000fe20000400000 */
[C---:B------:R-:W-:Y:S02]  /*15f20*/  ISETP.GT.AND P4, PT, R0.reuse, 0x48, P2 ;  /* 0x000000480000780c */ /* 0x040fe40001784270 */
[----:B------:R-:W-:Y:S02]  /*15f30*/  ISETP.GT.AND P5, PT, R0, 0x49, P2 ;  /* 0x000000490000780c */ /* 0x000fe400017a4270 */
[----:B------:R-:W-:-:S02]  /*15f40*/  F2FP.F16.F32.PACK_AB R11, RZ, R11 ;  /* 0x0000000bff0b723e */ /* 0x000fc400000000ff */
[----:B------:R-:W-:Y:S01]  /*15f50*/  F2FP.F16.F32.PACK_AB R3, RZ, R3 ;  /* 0x00000003ff03723e */ /* 0x000fe200000000ff */
[----:B0-----:R-:W-:-:S05]  /*15f60*/  FMUL R9, R234, R2 ;  /* 0x00000002ea097220 */ /* 0x001fca0000400000 */
[----:B------:R-:W-:-:S04]  /*15f70*/  F2FP.F16.F32.PACK_AB R9, RZ, R9 ;  /* 0x00000009ff09723e */ /* 0x000fc800000000ff */
[----:B------:R-:W-:Y:S01]  /*15f80*/  PRMT R13, R9, 0x7610, R13 ;  /* 0x00007610090d7816 */ /* 0x000fe2000000000d */
[----:B------:R-:W-:-:S05]  /*15f90*/  FMUL R9, R232, R2 ;  /* 0x00000002e8097220 */ /* 0x000fca0000400000 */
[----:B------:R-:W-:Y:S01]  /*15fa0*/  F2FP.F16.F32.PACK_AB R9, RZ, R9 ;  /* 0x00000009ff09723e */ /* 0x000fe200000000ff */
[----:B--2---:R-:W-:-:S05]  /*15fb0*/  FMUL R10, R10, R2 ;  /* 0x000000020a0a7220 */ /* 0x004fca0000400000 */
[----:B------:R-:W-:-:S05]  /*15fc0*/  F2FP.F16.F32.PACK_AB R10, RZ, R10 ;  /* 0x0000000aff0a723e */ /* 0x000fca00000000ff */
[----:B------:R-:W-:Y:S01]  /*15fd0*/  @P1 STG.E.U16 desc[UR36][R4.64+0x90], R10 ;  /* 0x0000900a04001986 */ /* 0x000fe2000c101524 */
[----:B------:R-:W-:-:S03]  /*15fe0*/  ISETP.GT.AND P1, PT, R0, 0x50, P3 ;  /* 0x000000500000780c */ /* 0x000fc60001f24270 */
[----:B------:R0:W-:Y:S01]  /*15ff0*/  @P0 STG.E.U16 desc[UR36][R4.64+0x92], R11 ;  /* 0x0000920b04000986 */ /* 0x0001e2000c101524 */
[----:B------:R-:W-:-:S03]  /*16000*/  ISETP.GT.AND P0, PT, R0, 0x51, P3 ;  /* 0x000000510000780c */ /* 0x000fc60001f04270 */
[----:B------:R-:W-:Y:S01]  /*16010*/  @P4 STG.E.U16 desc[UR36][R6.64+0x90], R8 ;  /* 0x0000900806004986 */ /* 0x000fe2000c101524 */
[----:B------:R-:W-:Y:S02]  /*16020*/  ISETP.GT.AND P4, PT, R0, 0x50, P2 ;  /* 0x000000500000780c */ /* 0x000fe40001784270 */
[----:B0-----:R-:W-:Y:S01]  /*16030*/  PRMT R11, R3, 0x7610, R11 ;  /* 0x00007610030b7816 */ /* 0x001fe2000000000b */
[----:B------:R-:W-:Y:S01]  /*16040*/  FMUL R3, R230, R2 ;  /* 0x00000002e6037220 */ /* 0x000fe20000400000 */
[----:B------:R0:W-:Y:S01]  /*16050*/  @P5 STG.E.U16 desc[UR36][R6.64+0x92], R12 ;  /* 0x0000920c06005986 */ /* 0x0001e2000c101524 */
[----:B------:R-:W-:-:S03]  /*16060*/  ISETP.GT.AND P5, PT, R0, 0x51, P2 ;  /* 0x000000510000780c */ /* 0x000fc600017a4270 */
[----:B------:R-:W-:Y:S01]  /*16070*/  F2FP.F16.F32.PACK_AB R3, RZ, R3 ;  /* 0x00000003ff03723e */ /* 0x000fe200000000ff */
[----:B------:R1:W-:Y:S01]  /*16080*/  @P1 STG.E.U16 desc[UR36][R4.64+0xa0], R13 ;  /* 0x0000a00d04001986 */ /* 0x0003e2000c101524 */
[----:B------:R-:W-:Y:S01]  /*16090*/  FMUL R10, R231, R2 ;  /* 0x00000002e70a7220 */ /* 0x000fe20000400000 */
[----:B------:R-:W-:-:S04]  /*160a0*/  ISETP.GT.AND P1, PT, R0, 0x58, P3 ;  /* 0x000000580000780c */ /* 0x000fc80001f24270 */
[----:B------:R-:W-:Y:S02]  /*160b0*/  F2FP.F16.F32.PACK_AB R10, RZ, R10 ;  /* 0x0000000aff0a723e */ /* 0x000fe400000000ff */
[----:B0-----:R-:W-:Y:S02]  /*160c0*/  PRMT R12, R9, 0x7610, R12 ;  /* 0x00007610090c7816 */ /* 0x001fe4000000000c */
[----:B-1----:R-:W-:Y:S01]  /*160d0*/  PRMT R13, R3, 0x7610, R13 ;  /* 0x00007610030d7816 */ /* 0x002fe2000000000d */
[----:B------:R-:W-:Y:S01]  /*160e0*/  FMUL R3, R229, R2 ;  /* 0x00000002e5037220 */ /* 0x000fe20000400000 */
[----:B------:R-:W-:Y:S04]  /*160f0*/  @P0 STG.E.U16 desc[UR36][R4.64+0xa2], R11 ;  /* 0x0000a20b04000986 */ /* 0x000fe8000c101524 */
[----:B------:R-:W-:Y:S01]  /*16100*/  F2FP.F16.F32.PACK_AB R3, RZ, R3 ;  /* 0x00000003ff03723e */ /* 0x000fe200000000ff */
[----:B------:R-:W-:Y:S04]  /*16110*/  @P4 STG.E.U16 desc[UR36][R6.64+0xa0], R12 ;  /* 0x0000a00c06004986 */ /* 0x000fe8000c101524 */
[----:B------:R0:W-:Y:S01]  /*16120*/  @P5 STG.E.U16 desc[UR36][R6.64+0xa2], R10 ;  /* 0x0000a20a06005986 */ /* 0x0001e2000c101524 */
[----:B------:R-:W-:-:S02]  /*16130*/  ISETP.GT.AND P0, PT, R0, 0x59, P3 ;  /* 0x000000590000780c */ /* 0x000fc40001f04270 */
[----:B0-----:R-:W-:Y:S01]  /*16140*/  PRMT R10, R3, 0x7610, R10 ;  /* 0x00007610030a7816 */ /* 0x001fe2000000000a */
[-C--:B------:R-:W-:Y:S01]  /*16150*/  FMUL R3, R226, R2.reuse ;  /* 0x00000002e2037220 */ /* 0x080fe20000400000 */
[----:B------:R0:W-:Y:S04]  /*16160*/  @P1 STG.E.U16 desc[UR36][R4.64+0xb0], R13 ;  /* 0x0000b00d04001986 */ /* 0x0001e8000c101524 */
[----:B------:R-:W-:Y:S01]  /*16170*/  F2FP.F16.F32.PACK_AB R3, RZ, R3 ;  /* 0x00000003ff03723e */ /* 0x000fe200000000ff */
[-C--:B------:R-:W-:Y:S01]  /*16180*/  FMUL R8, R228, R2.reuse ;  /* 0x00000002e4087220 */ /* 0x080fe20000400000 */
[-C--:B------:R-:W-:Y:S01]  /*16190*/  FMUL R9, R227, R2.reuse ;  /* 0x00000002e3097220 */ /* 0x080fe20000400000 */
[C---:B------:R-:W-:Y:S02]  /*161a0*/  ISETP.GT.AND P4, PT, R0.reuse, 0x58, P2 ;  /* 0x000000580000780c */ /* 0x040fe40001784270 */
[----:B0-----:R-:W-:Y:S01]  /*161b0*/  PRMT R13, R3, 0x7610, R13 ;  /* 0x00007610030d7816 */ /* 0x001fe2000000000d */
[----:B------:R-:W-:Y:S01]  /*161c0*/  FMUL R3, R225, R2 ;  /* 0x00000002e1037220 */ /* 0x000fe20000400000 */
[----:B------:R-:W-:-:S02]  /*161d0*/  ISETP.GT.AND P5, PT, R0, 0x59, P2 ;  /* 0x000000590000780c */ /* 0x000fc400017a4270 */
[----:B------:R-:W-:Y:S02]  /*161e0*/  ISETP.GT.AND P1, PT, R0, 0x60, P3 ;  /* 0x000000600000780c */ /* 0x000fe40001f24270 */
[----:B------:R-:W-:Y:S01]  /*161f0*/  F2FP.F16.F32.PACK_AB R3, RZ, R3 ;  /* 0x00000003ff03723e */ /* 0x000fe200000000ff */
[----:B------:R0:W-:Y:S01]  /*16200*/  @P0 STG.E.U16 desc[UR36][R4.64+0xb2], R10 ;  /* 0x0000b20a04000986 */ /* 0x0001e2000c101524 */
[----:B------:R-:W-:Y:S02]  /*16210*/  F2FP.F16.F32.PACK_AB R8, RZ, R8 ;  /* 0x00000008ff08723e */ /* 0x000fe400000000ff */
[----:B------:R-:W-:Y:S02]  /*16220*/  F2FP.F16.F32.PACK_AB R9, RZ, R9 ;  /* 0x00000009ff09723e */ /* 0x000fe400000000ff */
[----:B------:R-:W-:Y:S02]  /*16230*/  PRMT R11, R8, 0x7610, R11 ;  /* 0x00007610080b7816 */ /* 0x000fe4000000000b */
[----:B------:R-:W-:-:S02]  /*16240*/  PRMT R12, R9, 0x7610, R12 ;  /* 0x00007610090c7816 */ /* 0x000fc4000000000c */
[----:B0-----:R-:W-:Y:S01]  /*16250*/  PRMT R10, R3, 0x7610, R10 ;  /* 0x00007610030a7816 */ /* 0x001fe2000000000a */
[-C--:B------:R-:W-:Y:S01]  /*16260*/  FMUL R3, R222, R2.reuse ;  /* 0x00000002de037220 */ /* 0x080fe20000400000 */
[----:B------:R-:W-:Y:S01]  /*16270*/  ISETP.GT.AND P0, PT, R0, 0x61, P3 ;  /* 0x000000610000780c */ /* 0x000fe20001f04270 */
[----:B------:R-:W-:Y:S03]  /*16280*/  @P4 STG.E.U16 desc[UR36][R6.64+0xb0], R11 ;  /* 0x0000b00b06004986 */ /* 0x000fe6000c101524 */
[----:B------:R-:W-:Y:S01]  /*16290*/  F2FP.F16.F32.PACK_AB R3, RZ, R3 ;  /* 0x00000003ff03723e */ /* 0x000fe200000000ff */
[----:B------:R-:W-:Y:S04]  /*162a0*/  @P5 STG.E.U16 desc[UR36][R6.64+0xb2], R12 ;  /* 0x0000b20c06005986 */ /* 0x000fe8000c101524 */
[----:B------:R0:W-:Y:S01]  /*162b0*/  @P1 STG.E.U16 desc[UR36][R4.64+0xc0], R13 ;  /* 0x0000c00d04001986 */ /* 0x0001e2000c101524 */
[-C--:B------:R-:W-:Y:S01]  /*162c0*/  FMUL R8, R224, R2.reuse ;  /* 0x00000002e0087220 */ /* 0x080fe20000400000 */
[----:B------:R-:W-:Y:S01]  /*162d0*/  FMUL R9, R223, R2 ;  /* 0x00000002df097220 */ /* 0x000fe20000400000 */
[----:B------:R-:W-:-:S02]  /*162e0*/  ISETP.GT.AND P4, PT, R0, 0x60, P2 ;  /* 0x000000600000780c */ /* 0x000fc40001784270 */
[C---:B------:R-:W-:Y:S02]  /*162f0*/  ISETP.GT.AND P5, PT, R0.reuse, 0x61, P2 ;  /* 0x000000610000780c */ /* 0x040fe400017a4270 */
[----:B0-----:R-:W-:Y:S01]  /*16300*/  PRMT R13, R3, 0x7610, R13 ;  /* 0x00007610030d7816 */ /* 0x001fe2000000000d */
[----:B------:R-:W-:Y:S01]  /*16310*/  FMUL R3, R221, R2 ;  /* 0x00000002dd037220 */ /* 0x000fe20000400000 */
[----:B------:R-:W-:Y:S01]  /*16320*/  ISETP.GT.AND P1, PT, R0, 0x68, P3 ;  /* 0x000000680000780c */ /* 0x000fe20001f24270 */
[----:B------:R0:W-:Y:S01]  /*16330*/  @P0 STG.E.U16 desc[UR36][R4.64+0xc2], R10 ;  /* 0x0000c20a04000986 */ /* 0x0001e2000c101524 */
[----:B------:R-:W-:Y:S02]  /*16340*/  F2FP.F16.F32.PACK_AB R8, RZ, R8 ;  /* 0x00000008ff08723e */ /* 0x000fe400000000ff */
[----:B------:R-:W-:Y:S02]  /*16350*/  F2FP.F16.F32.PACK_AB R3, RZ, R3 ;  /* 0x00000003ff03723e */ /* 0x000fe400000000ff */
[----:B------:R-:W-:-:S02]  /*16360*/  F2FP.F16.F32.PACK_AB R9, RZ, R9 ;  /* 0x00000009ff09723e */ /* 0x000fc400000000ff */
[----:B------:R-:W-:Y:S02]  /*16370*/  PRMT R11, R8, 0x7610, R11 ;  /* 0x00007610080b7816 */ /* 0x000fe4000000000b */
[----:B------:R-:W-:Y:S02]  /*16380*/  PRMT R12, R9, 0x7610, R12 ;  /* 0x00007610090c7816 */ /* 0x000fe4000000000c */
        /* <DEDUP_REMOVED lines=285> */
[----:B------:R-:W-:Y:S01]  /*17560*/  @P5 STG.E.U16 desc[UR36][R6.64+0x1a2], R12 ;  /* 0x0001a20c06005986 */ /* 0x000fe2000c101524 */
[-C--:B------:R-:W-:Y:S01]  /*17570*/  FMUL R8, R164, R2.reuse ;  /* 0x00000002a4087220 */ /* 0x080fe20000400000 */
[----:B------:R-:W-:Y:S01]  /*17580*/  FMUL R9, R163, R2 ;  /* 0x00000002a3097220 */ /* 0x000fe20000400000 */
[C---:B------:R-:W-:Y:S01]  /*17590*/  ISETP.GT.AND P4, PT, R0.reuse, 0xd8, P2 ;  /* 0x000000d80000780c */ /* 0x040fe20001784270 */
[----:B------:R0:W-:Y:S01]  /*175a0*/  @P1 STG.E.U16 desc[UR36][R4.64+0x1b0], R13 ;  /* 0x0001b00d04001986 */ /* 0x0001e2000c101524 */
[----:B------:R-:W-:-:S02]  /*175b0*/  ISETP.GT.AND P5, PT, R0, 0xd9, P2 ;  /* 0x000000d90000780c */ /* 0x000fc400017a4270 */
[----:B------:R-:W-:Y:S02]  /*175c0*/  ISETP.GT.AND P1, PT, R0, 0xe0, P3 ;  /* 0x000000e00000780c */ /* 0x000fe40001f24270 */
[----:B------:R-:W-:Y:S02]  /*175d0*/  F2FP.F16.F32.PACK_AB R8, RZ, R8 ;  /* 0x00000008ff08723e */ /* 0x000fe400000000ff */
[----:B------:R-:W-:Y:S02]  /*175e0*/  F2FP.F16.F32.PACK_AB R9, RZ, R9 ;  /* 0x00000009ff09723e */ /* 0x000fe400000000ff */
[----:B0-----:R-:W-:Y:S01]  /*175f0*/  PRMT R13, R3, 0x7610, R13 ;  /* 0x00007610030d7816 */ /* 0x001fe2000000000d */
[----:B------:R-:W-:Y:S01]  /*17600*/  FMUL R3, R161, R2 ;  /* 0x00000002a1037220 */ /* 0x000fe20000400000 */
[----:B------:R-:W-:Y:S01]  /*17610*/  PRMT R11, R8, 0x7610, R11 ;  /* 0x00007610080b7816 */ /* 0x000fe2000000000b */
[----:B------:R0:W-:Y:S03]  /*17620*/  @P0 STG.E.U16 desc[UR36][R4.64+0x1b2], R10 ;  /* 0x0001b20a04000986 */ /* 0x0001e6000c101524 */
[----:B------:R-:W-:-:S02]  /*17630*/  F2FP.F16.F32.PACK_AB R3, RZ, R3 ;  /* 0x00000003ff03723e */ /* 0x000fc400000000ff */
[----:B------:R-:W-:Y:S01]  /*17640*/  PRMT R12, R9, 0x7610, R12 ;  /* 0x00007610090c7816 */ /* 0x000fe2000000000c */
[----:B------:R-:W-:Y:S01]  /*17650*/  @P4 STG.E.U16 desc[UR36][R6.64+0x1b0], R11 ;  /* 0x0001b00b06004986 */ /* 0x000fe2000c101524 */
[-C--:B------:R-:W-:Y:S01]  /*17660*/  FMUL R8, R160, R2.reuse ;  /* 0x00000002a0087220 */ /* 0x080fe20000400000 */
[----:B------:R-:W-:Y:S02]  /*17670*/  ISETP.GT.AND P0, PT, R0, 0xe1, P3 ;  /* 0x000000e10000780c */ /* 0x000fe40001f04270 */
[----:B0-----:R-:W-:Y:S01]  /*17680*/  PRMT R10, R3, 0x7610, R10 ;  /* 0x00007610030a7816 */ /* 0x001fe2000000000a */
[-C--:B------:R-:W-:Y:S01]  /*17690*/  FMUL R3, R158, R2.reuse ;  /* 0x000000029e037220 */ /* 0x080fe20000400000 */
[----:B------:R-:W-:Y:S01]  /*176a0*/  @P5 STG.E.U16 desc[UR36][R6.64+0x1b2], R12 ;  /* 0x0001b20c06005986 */ /* 0x000fe2000c101524 */
[----:B------:R-:W-:Y:S01]  /*176b0*/  FMUL R9, R159, R2 ;  /* 0x000000029f097220 */ /* 0x000fe20000400000 */
[C---:B------:R-:W-:Y:S02]  /*176c0*/  ISETP.GT.AND P4, PT, R0.reuse, 0xe0, P2 ;  /* 0x000000e00000780c */ /* 0x040fe40001784270 */
[----:B------:R0:W-:Y:S01]  /*176d0*/  @P1 STG.E.U16 desc[UR36][R4.64+0x1c0], R13 ;  /* 0x0001c00d04001986 */ /* 0x0001e2000c101524 */
[----:B------:R-:W-:-:S02]  /*176e0*/  ISETP.GT.AND P5, PT, R0, 0xe1, P2 ;  /* 0x000000e10000780c */ /* 0x000fc400017a4270 */
[----:B------:R-:W-:Y:S02]  /*176f0*/  ISETP.GT.AND P1, PT, R0, 0xe8, P3 ;  /* 0x000000e80000780c */ /* 0x000fe40001f24270 */
[----:B------:R-:W-:Y:S02]  /*17700*/  F2FP.F16.F32.PACK_AB R3, RZ, R3 ;  /* 0x00000003ff03723e */ /* 0x000fe400000000ff */
[----:B------:R-:W-:Y:S02]  /*17710*/  F2FP.F16.F32.PACK_AB R8, RZ, R8 ;  /* 0x00000008ff08723e */ /* 0x000fe400000000ff */
[----:B------:R-:W-:Y:S02]  /*17720*/  F2FP.F16.F32.PACK_AB R9, RZ, R9 ;  /* 0x00000009ff09723e */ /* 0x000fe400000000ff */
[----:B0-----:R-:W-:Y:S01]  /*17730*/  PRMT R13, R3, 0x7610, R13 ;  /* 0x00007610030d7816 */ /* 0x001fe2000000000d */
[----:B------:R-:W-:Y:S01]  /*17740*/  FMUL R3, R157, R2 ;  /* 0x000000029d037220 */ /* 0x000fe20000400000 */
[----:B------:R-:W-:-:S02]  /*17750*/  PRMT R11, R8, 0x7610, R11 ;  /* 0x00007610080b7816 */ /* 0x000fc4000000000b */
[----:B------:R-:W-:Y:S01]  /*17760*/  PRMT R12, R9, 0x7610, R12 ;  /* 0x00007610090c7816 */ /* 0x000fe2000000000c */
[----:B------:R0:W-:Y:S01]  /*17770*/  @P0 STG.E.U16 desc[UR36][R4.64+0x1c2], R10 ;  /* 0x0001c20a04000986 */ /* 0x0001e2000c101524 */
[----:B------:R-:W-:Y:S01]  /*17780*/  F2FP.F16.F32.PACK_AB R3, RZ, R3 ;  /* 0x00000003ff03723e */ /* 0x000fe200000000ff */
[----:B------:R-:W-:Y:S02]  /*17790*/  FMUL R8, R156, R2 ;  /* 0x000000029c087220 */ /* 0x000fe40000400000 */
[----:B------:R1:W-:Y:S01]  /*177a0*/  @P4 STG.E.U16 desc[UR36][R6.64+0x1c0], R11 ;  /* 0x0001c00b06004986 */ /* 0x0003e2000c101524 */
[----:B------:R-:W-:-:S03]  /*177b0*/  ISETP.GT.AND P0, PT, R0, 0xe9, P3 ;  /* 0x000000e90000780c */ /* 0x000fc60001f04270 */
[----:B------:R-:W-:Y:S01]  /*177c0*/  @P5 STG.E.U16 desc[UR36][R6.64+0x1c2], R12 ;  /* 0x0001c20c06005986 */ /* 0x000fe2000c101524 */
[----:B------:R-:W-:-:S03]  /*177d0*/  ISETP.GT.AND P4, PT, R0, 0xe9, P2 ;  /* 0x000000e90000780c */ /* 0x000fc60001784270 */
[----:B------:R2:W-:Y:S01]  /*177e0*/  @P1 STG.E.U16 desc[UR36][R4.64+0x1d0], R13 ;  /* 0x0001d00d04001986 */ /* 0x0005e2000c101524 */
[----:B------:R-:W-:Y:S02]  /*177f0*/  ISETP.GT.AND P1, PT, R0, 0xe8, P2 ;  /* 0x000000e80000780c */ /* 0x000fe40001724270 */
[----:B0-----:R-:W-:Y:S01]  /*17800*/  PRMT R10, R3, 0x7610, R10 ;  /* 0x00007610030a7816 */ /* 0x001fe2000000000a */
[-C--:B------:R-:W-:Y:S01]  /*17810*/  FMUL R3, R154, R2.reuse ;  /* 0x000000029a037220 */ /* 0x080fe20000400000 */
[----:B------:R-:W-:Y:S01]  /*17820*/  ISETP.GT.AND P5, PT, R0, 0xf0, P3 ;  /* 0x000000f00000780c */ /* 0x000fe20001fa4270 */
[----:B------:R-:W-:Y:S01]  /*17830*/  FMUL R9, R155, R2 ;  /* 0x000000029b097220 */ /* 0x000fe20000400000 */
[----:B------:R-:W-:Y:S02]  /*17840*/  F2FP.F16.F32.PACK_AB R8, RZ, R8 ;  /* 0x00000008ff08723e */ /* 0x000fe400000000ff */
[----:B------:R-:W-:Y:S02]  /*17850*/  F2FP.F16.F32.PACK_AB R3, RZ, R3 ;  /* 0x00000003ff03723e */ /* 0x000fe400000000ff */
[----:B-1----:R-:W-:-:S02]  /*17860*/  PRMT R11, R8, 0x7610, R11 ;  /* 0x00007610080b7816 */ /* 0x002fc4000000000b */
[----:B------:R-:W-:Y:S02]  /*17870*/  F2FP.F16.F32.PACK_AB R9, RZ, R9 ;  /* 0x00000009ff09723e */ /* 0x000fe400000000ff */
[----:B--2---:R-:W-:Y:S01]  /*17880*/  PRMT R13, R3, 0x7610, R13 ;  /* 0x00007610030d7816 */ /* 0x004fe2000000000d */
[----:B------:R-:W-:Y:S01]  /*17890*/  @P0 STG.E.U16 desc[UR36][R4.64+0x1d2], R10 ;  /* 0x0001d20a04000986 */ /* 0x000fe2000c101524 */
[----:B------:R-:W-:-:S03]  /*178a0*/  FMUL R3, R23, R2 ;  /* 0x0000000217037220 */ /* 0x000fc60000400000 */
[----:B------:R-:W-:Y:S04]  /*178b0*/  @P1 STG.E.U16 desc[UR36][R6.64+0x1d0], R11 ;  /* 0x0001d00b06001986 */ /* 0x000fe8000c101524 */
[----:B------:R0:W-:Y:S01]  /*178c0*/  @P4 STG.E.U16 desc[UR36][R6.64+0x1d2], R9 ;  /* 0x0001d20906004986 */ /* 0x0001e2000c101524 */
[----:B------:R-:W-:-:S03]  /*178d0*/  ISETP.GT.AND P4, PT, R0, 0xf0, P2 ;  /* 0x000000f00000780c */ /* 0x000fc60001784270 */
[----:B------:R-:W-:Y:S01]  /*178e0*/  @P5 STG.E.U16 desc[UR36][R4.64+0x1e0], R13 ;  /* 0x0001e00d04005986 */ /* 0x000fe2000c101524 */
[----:B------:R-:W-:Y:S01]  /*178f0*/  ISETP.GT.AND P5, PT, R0, 0xf1, P3 ;  /* 0x000000f10000780c */ /* 0x000fe20001fa4270 */
[----:B------:R-:W-:Y:S01]  /*17900*/  FMUL R8, R22, R2 ;  /* 0x0000000216087220 */ /* 0x000fe20000400000 */
[----:B------:R-:W-:-:S04]  /*17910*/  F2FP.F16.F32.PACK_AB R3, RZ, R3 ;  /* 0x00000003ff03723e */ /* 0x000fc800000000ff */
[----:B------:R-:W-:Y:S02]  /*17920*/  PRMT R14, R3, 0x7610, R14 ;  /* 0x00007610030e7816 */ /* 0x000fe4000000000e */
[----:B------:R-:W-:Y:S01]  /*17930*/  F2FP.F16.F32.PACK_AB R12, RZ, R8 ;  /* 0x00000008ff0c723e */ /* 0x000fe200000000ff */
[----:B0-----:R-:W-:-:S04]  /*17940*/  FMUL R9, R19, R2 ;  /* 0x0000000213097220 */ /* 0x001fc80000400000 */
[----:B------:R-:W-:Y:S01]  /*17950*/  @P5 STG.E.U16 desc[UR36][R4.64+0x1e2], R14 ;  /* 0x0001e20e04005986 */ /* 0x000fe2000c101524 */
[----:B------:R-:W-:-:S03]  /*17960*/  ISETP.GT.AND P5, PT, R0, 0xf8, P3 ;  /* 0x000000f80000780c */ /* 0x000fc60001fa4270 */
[----:B------:R0:W-:Y:S01]  /*17970*/  @P4 STG.E.U16 desc[UR36][R6.64+0x1e0], R12 ;  /* 0x0001e00c06004986 */ /* 0x0001e2000c101524 */
[C---:B------:R-:W-:Y:S01]  /*17980*/  ISETP.GT.AND P4, PT, R0.reuse, 0xf1, P2 ;  /* 0x000000f10000780c */ /* 0x040fe20001784270 */
[-C--:B------:R-:W-:Y:S01]  /*17990*/  FMUL R11, R21, R2.reuse ;  /* 0x00000002150b7220 */ /* 0x080fe20000400000 */
[----:B------:R-:W-:Y:S01]  /*179a0*/  ISETP.GT.AND P3, PT, R0, 0xf9, P3 ;  /* 0x000000f90000780c */ /* 0x000fe20001f64270 */
[-C--:B------:R-:W-:Y:S01]  /*179b0*/  FMUL R10, R20, R2.reuse ;  /* 0x00000002140a7220 */ /* 0x080fe20000400000 */
[----:B------:R-:W-:Y:S01]  /*179c0*/  USHF.L.U32 UR12, UR8, 0x8, URZ ;  /* 0x00000008080c7899 */ /* 0x000fe2000800063f */
[----:B------:R-:W-:Y:S01]  /*179d0*/  FMUL R8, R18, R2 ;  /* 0x0000000212087220 */ /* 0x000fe20000400000 */
[----:B------:R-:W-:Y:S02]  /*179e0*/  F2FP.F16.F32.PACK_AB R9, RZ, R9 ;  /* 0x00000009ff09723e */ /* 0x000fe400000000ff */
[----:B------:R-:W-:Y:S01]  /*179f0*/  F2FP.F16.F32.PACK_AB R11, RZ, R11 ;  /* 0x0000000bff0b723e */ /* 0x000fe200000000ff */
[----:B------:R-:W-:Y:S01]  /*17a00*/  USHF.L.U64.HI UR11, UR8, 0x8, UR9 ;  /* 0x00000008080b7899 */ /* 0x000fe20008010209 */
[----:B------:R-:W-:-:S02]  /*17a10*/  F2FP.F16.F32.PACK_AB R10, RZ, R10 ;  /* 0x0000000aff0a723e */ /* 0x000fc400000000ff */
[----:B0-----:R-:W-:Y:S01]  /*17a20*/  PRMT R12, R9, 0x7610, R12 ;  /* 0x00007610090c7816 */ /* 0x001fe2000000000c */
[----:B------:R-:W-:Y:S01]  /*17a30*/  IMAD.U32 R9, RZ, RZ, UR12 ;  /* 0x0000000cff097e24 */ /* 0x000fe2000f8e00ff */
[----:B------:R-:W-:Y:S01]  /*17a40*/  F2FP.F16.F32.PACK_AB R8, RZ, R8 ;  /* 0x00000008ff08723e */ /* 0x000fe200000000ff */
[----:B------:R0:W-:Y:S01]  /*17a50*/  @P4 STG.E.U16 desc[UR36][R6.64+0x1e2], R11 ;  /* 0x0001e20b06004986 */ /* 0x0001e2000c101524 */
[----:B------:R-:W-:Y:S02]  /*17a60*/  ISETP.GT.AND P1, PT, R153, 0x80, PT ;  /* 0x000000809900780c */ /* 0x000fe40003f24270 */
[----:B------:R-:W-:Y:S01]  /*17a70*/  PRMT R13, R8, 0x7610, R13 ;  /* 0x00007610080d7816 */ /* 0x000fe2000000000d */
[----:B------:R-:W-:Y:S04]  /*17a80*/  @P5 STG.E.U16 desc[UR36][R4.64+0x1f0], R10 ;  /* 0x0001f00a04005986 */ /* 0x000fe8000c101524 */
[----:B------:R1:W-:Y:S01]  /*17a90*/  @P3 STG.E.U16 desc[UR36][R4.64+0x1f2], R12 ;  /* 0x0001f20c04003986 */ /* 0x0003e2000c101524 */
[----:B------:R-:W-:-:S02]  /*17aa0*/  IADD3 R8, P3, P5, R4, UR5, R9 ;  /* 0x0000000504087c10 */ /* 0x000fc4000fd7e009 */
[----:B0-----:R-:W-:Y:S02]  /*17ab0*/  MOV R11, UR11 ;  /* 0x0000000b000b7c02 */ /* 0x001fe40008000f00 */
[C---:B------:R-:W-:Y:S02]  /*17ac0*/  ISETP.GT.AND P4, PT, R0.reuse, 0xf8, P2 ;  /* 0x000000f80000780c */ /* 0x040fe40001784270 */
[C---:B------:R-:W-:Y:S02]  /*17ad0*/  ISETP.GT.AND P2, PT, R0.reuse, 0xf9, P2 ;  /* 0x000000f90000780c */ /* 0x040fe40001744270 */
[----:B------:R-:W-:Y:S02]  /*17ae0*/  IADD3.X R9, R5, UR4, R11, P3, P5 ;  /* 0x0000000405097c10 */ /* 0x000fe40009fea40b */
[----:B------:R-:W-:Y:S01]  /*17af0*/  ISETP.GT.AND P3, PT, R0, 0x1, P1 ;  /* 0x000000010000780c */ /* 0x000fe20000f64270 */
[-C--:B------:R-:W-:Y:S01]  /*17b00*/  FMUL R3, R15, R2.reuse ;  /* 0x000000020f037220 */ /* 0x080fe20000400000 */
[----:B------:R-:W-:Y:S01]  /*17b10*/  FMUL R25, R25, R2 ;  /* 0x0000000219197220 */ /* 0x000fe20000400000 */
[----:B-1----:R-:W-:-:S03]  /*17b20*/  IADD3 R4, P5, R4, UR12, RZ ;  /* 0x0000000c04047c10 */ /* 0x002fc6000ffbe0ff */
[----:B------:R-:W-:Y:S02]  /*17b30*/  F2FP.F16.F32.PACK_AB R3, RZ, R3 ;  /* 0x00000003ff03723e */ /* 0x000fe400000000ff */
[----:B------:R-:W-:Y:S02]  /*17b40*/  F2FP.F16.F32.PACK_AB R25, RZ, R25 ;  /* 0x00000019ff19723e */ /* 0x000fe400000000ff */
[----:B------:R-:W-:Y:S01]  /*17b50*/  IADD3.X R5, R5, UR11, RZ, P5, !PT ;  /* 0x0000000b05057c10 */ /* 0x000fe2000affe4ff */
[----:B------:R-:W-:Y:S01]  /*17b60*/  @P4 STG.E.U16 desc[UR36][R6.64+0x1f0], R13 ;  /* 0x0001f00d06004986 */ /* 0x000fe2000c101524 */
[----:B------:R-:W-:-:S03]  /*17b70*/  ISETP.GT.AND P0, PT, R153, 0x88, PT ;  /* 0x000000889900780c */ /* 0x000fc60003f04270 */
[----:B------:R0:W-:Y:S01]  /*17b80*/  @P2 STG.E.U16 desc[UR36][R6.64+0x1f2], R3 ;  /* 0x0001f20306002986 */ /* 0x0001e2000c101524 */
[----:B------:R-:W-:-:S03]  /*17b90*/  ISETP.GT.AND P4, PT, R0, RZ, P1 ;  /* 0x000000ff0000720c */ /* 0x000fc60000f84270 */
[----:B------:R-:W-:Y:S01]  /*17ba0*/  @P3 STG.E.U16 desc[UR36][R4.64+0x2], R25 ;  /* 0x0000021904003986 */ /* 0x000fe2000c101524 */
[----:B------:R-:W-:Y:S02]  /*17bb0*/  IADD3 R10, P3, R4, UR5, RZ ;  /* 0x00000005040a7c10 */ /* 0x000fe4000ff7e0ff */
[----:B------:R-:W-:Y:S01]  /*17bc0*/  ISETP.GT.AND P2, PT, R0, RZ, P0 ;  /* 0x000000ff0000720c */ /* 0x000fe20000744270 */
[-C--:B------:R-:W-:Y:S01]  /*17bd0*/  FMUL R24, R24, R2.reuse ;  /* 0x0000000218187220 */ /* 0x080fe20000400000 */
[-C--:B------:R-:W-:Y:S01]  /*17be0*/  FMUL R26, R26, R2.reuse ;  /* 0x000000021a1a7220 */ /* 0x080fe20000400000 */
[C---:B------:R-:W-:Y:S02]  /*17bf0*/  ISETP.GT.AND P5, PT, R0.reuse, 0x1, P0 ;  /* 0x000000010000780c */ /* 0x040fe400007a4270 */
[----:B------:R-:W-:Y:S02]  /*17c00*/  IADD3.X R11, R5, UR4, RZ, P3, !PT ;  /* 0x00000004050b7c10 */ /* 0x000fe40009ffe4ff */
[----:B------:R-:W-:Y:S01]  /*17c10*/  ISETP.GT.AND P3, PT, R0, 0x9, P1 ;  /* 0x000000090000780c */ /* 0x000fe20000f64270 */
[-C--:B------:R-:W-:Y:S01]  /*17c20*/  FMUL R27, R27, R2.reuse ;  /* 0x000000021b1b7220 */ /* 0x080fe20000400000 */
[----:B------:R-:W-:Y:S01]  /*17c30*/  FMUL R29, R29, R2 ;  /* 0x000000021d1d7220 */ /* 0x000fe20000400000 */
[----:B------:R-:W-:-:S02]  /*17c40*/  F2FP.F16.F32.PACK_AB R24, RZ, R24 ;  /* 0x00000018ff18723e */ /* 0x000fc400000000ff */
[----:B------:R-:W-:Y:S02]  /*17c50*/  F2FP.F16.F32.PACK_AB R26, RZ, R26 ;  /* 0x0000001aff1a723e */ /* 0x000fe400000000ff */
[----:B------:R-:W-:Y:S01]  /*17c60*/  F2FP.F16.F32.PACK_AB R27, RZ, R27 ;  /* 0x0000001bff1b723e */ /* 0x000fe200000000ff */
[----:B------:R-:W-:Y:S01]  /*17c70*/  @P4 STG.E.U16 desc[UR36][R4.64], R24 ;  /* 0x0000001804004986 */ /* 0x000fe2000c101524 */
[----:B------:R-:W-:Y:S02]  /*17c80*/  F2FP.F16.F32.PACK_AB R29, RZ, R29 ;  /* 0x0000001dff1d723e */ /* 0x000fe400000000ff */
[C---:B------:R-:W-:Y:S01]  /*17c90*/  ISETP.GT.AND P4, PT, R0.reuse, 0x8, P1 ;  /* 0x000000080000780c */ /* 0x040fe20000f84270 */
[----:B------:R-:W-:Y:S01]  /*17ca0*/  @P2 STG.E.U16 desc[UR36][R10.64], R26 ;  /* 0x0000001a0a002986 */ /* 0x000fe2000c101524 */
[----:B------:R-:W-:Y:S01]  /*17cb0*/  ISETP.GT.AND P2, PT, R0, 0x8, P0 ;  /* 0x000000080000780c */ /* 0x000fe20000744270 */
[-C--:B------:R-:W-:Y:S01]  /*17cc0*/  FMUL R28, R28, R2.reuse ;  /* 0x000000021c1c7220 */ /* 0x080fe20000400000 */
[----:B------:R-:W-:Y:S01]  /*17cd0*/  FMUL R30, R30, R2 ;  /* 0x000000021e1e7220 */ /* 0x000fe20000400000 */
[----:B------:R-:W-:Y:S01]  /*17ce0*/  @P5 STG.E.U16 desc[UR36][R10.64+0x2], R27 ;  /* 0x0000021b0a005986 */ /* 0x000fe2000c101524 */
[----:B------:R-:W-:-:S03]  /*17cf0*/  ISETP.GT.AND P5, PT, R0, 0x9, P0 ;  /* 0x000000090000780c */ /* 0x000fc600007a4270 */
[----:B------:R-:W-:Y:S01]  /*17d00*/  @P3 STG.E.U16 desc[UR36][R4.64+0x12], R29 ;  /* 0x0000121d04003986 */ /* 0x000fe2000c101524 */
[----:B0-----:R-:W-:Y:S02]  /*17d10*/  IADD3 R6, P3, R4, UR5, RZ ;  /* 0x0000000504067c10 */ /* 0x001fe4000ff7e0ff */
[----:B------:R-:W-:Y:S01]  /*17d20*/  F2FP.F16.F32.PACK_AB R28, RZ, R28 ;  /* 0x0000001cff1c723e */ /* 0x000fe200000000ff */
[----:B------:R-:W-:Y:S01]  /*17d30*/  FMUL R31, R31, R2 ;  /* 0x000000021f1f7220 */ /* 0x000fe20000400000 */
[----:B------:R-:W-:Y:S02]  /*17d40*/  F2FP.F16.F32.PACK_AB R30, RZ, R30 ;  /* 0x0000001eff1e723e */ /* 0x000fe400000000ff */
[----:B------:R-:W-:Y:S01]  /*17d50*/  IADD3.X R7, R5, UR4, RZ, P3, !PT ;  /* 0x0000000405077c10 */ /* 0x000fe20009ffe4ff */
[----:B------:R-:W-:Y:S01]  /*17d60*/  @P4 STG.E.U16 desc[UR36][R4.64+0x10], R28 ;  /* 0x0000101c04004986 */ /* 0x000fe2000c101524 */
[----:B------:R-:W-:-:S03]  /*17d70*/  F2FP.F16.F32.PACK_AB R31, RZ, R31 ;  /* 0x0000001fff1f723e */ /* 0x000fc600000000ff */
[----:B------:R0:W-:Y:S01]  /*17d80*/  @P2 STG.E.U16 desc[UR36][R6.64+0x10], R30 ;  /* 0x0000101e06002986 */ /* 0x0001e2000c101524 */
[C---:B------:R-:W-:Y:S02]  /*17d90*/  ISETP.GT.AND P2, PT, R0.reuse, 0x10, P0 ;  /* 0x000000100000780c */ /* 0x040fe40000744270 */
[C---:B------:R-:W-:Y:S01]  /*17da0*/  ISETP.GT.AND P4, PT, R0.reuse, 0x10, P1 ;  /* 0x000000100000780c */ /* 0x040fe20000f84270 */
[----:B------:R-:W-:Y:S01]  /*17db0*/  @P5 STG.E.U16 desc[UR36][R8.64+0x12], R31 ;  /* 0x0000121f08005986 */ /* 0x000fe2000c101524 */
[----:B------:R-:W-:Y:S01]  /*17dc0*/  ISETP.GT.AND P3, PT, R0, 0x11, P1 ;  /* 0x000000110000780c */ /* 0x000fe20000f64270 */
[-C--:B------:R-:W-:Y:S01]  /*17dd0*/  FMUL R32, R32, R2.reuse ;  /* 0x0000000220207220 */ /* 0x080fe20000400000 */
[----:B------:R-:W-:Y:S01]  /*17de0*/  ISETP.GT.AND P5, PT, R0, 0x11, P0 ;  /* 0x000000110000780c */ /* 0x000fe200007a4270 */
[-C--:B------:R-:W-:Y:S01]  /*17df0*/  FMUL R33, R33, R2.reuse ;  /* 0x0000000221217220 */ /* 0x080fe20000400000 */
[----:B------:R-:W-:Y:S02]  /*17e00*/  FMUL R34, R34, R2 ;  /* 0x0000000222227220 */ /* 0x000fe40000400000 */
[----:B------:R-:W-:-:S02]  /*17e10*/  F2FP.F16.F32.PACK_AB R32, RZ, R32 ;  /* 0x00000020ff20723e */ /* 0x000fc400000000ff */
[----:B------:R-:W-:Y:S01]  /*17e20*/  F2FP.F16.F32.PACK_AB R33, RZ, R33 ;  /* 0x00000021ff21723e */ /* 0x000fe200000000ff */
[----:B0-----:R-:W-:Y:S01]  /*17e30*/  @P2 IMAD.MOV.U32 R6, RZ, RZ, R8 ;  /* 0x000000ffff062224 */ /* 0x001fe200078e0008 */
[----:B------:R-:W-:Y:S01]  /*17e40*/  F2FP.F16.F32.PACK_AB R34, RZ, R34 ;  /* 0x00000022ff22723e */ /* 0x000fe200000000ff */
[----:B------:R-:W-:Y:S02]  /*17e50*/  @P2 IMAD.MOV.U32 R7, RZ, RZ, R9 ;  /* 0x000000ffff072224 */ /* 0x000fe400078e0009 */
[----:B------:R-:W-:Y:S01]  /*17e60*/  FMUL R35, R35, R2 ;  /* 0x0000000223237220 */ /* 0x000fe20000400000 */
[----:B------:R-:W-:Y:S04]  /*17e70*/  @P4 STG.E.U16 desc[UR36][R4.64+0x20], R32 ;  /* 0x0000202004004986 */ /* 0x000fe8000c101524 */
[----:B------:R-:W-:Y:S01]  /*17e80*/  @P3 STG.E.U16 desc[UR36][R4.64+0x22], R33 ;  /* 0x0000222104003986 */ /* 0x000fe2000c101524 */
[----:B------:R-:W-:-:S03]  /*17e90*/  F2FP.F16.F32.PACK_AB R35, RZ, R35 ;  /* 0x00000023ff23723e */ /* 0x000fc600000000ff */
[----:B------:R0:W-:Y:S01]  /*17ea0*/  @P2 STG.E.U16 desc[UR36][R6.64+0x20], R34 ;  /* 0x0000202206002986 */ /* 0x0001e2000c101524 */
[C---:B------:R-:W-:Y:S02]  /*17eb0*/  ISETP.GT.AND P2, PT, R0.reuse, 0x18, P0 ;  /* 0x000000180000780c */ /* 0x040fe40000744270 */
[C---:B------:R-:W-:Y:S02]  /*17ec0*/  ISETP.GT.AND P4, PT, R0.reuse, 0x18, P1 ;  /* 0x000000180000780c */ /* 0x040fe40000f84270 */
[----:B------:R-:W-:Y:S02]  /*17ed0*/  ISETP.GT.AND P3, PT, R0, 0x19, P1 ;  /* 0x000000190000780c */ /* 0x000fe40000f64270 */
[----:B0-----:R-:W-:Y:S01]  /*17ee0*/  @P5 MOV R6, R8 ;  /* 0x0000000800065202 */ /* 0x001fe20000000f00 */
[----:B------:R-:W-:Y:S02]  /*17ef0*/  @P5 IMAD.MOV.U32 R7, RZ, RZ, R9 ;  /* 0x000000ffff075224 */ /* 0x000fe400078e0009 */
[-C--:B------:R-:W-:Y:S01]  /*17f00*/  FMUL R36, R36, R2.reuse ;  /* 0x0000000224247220 */ /* 0x080fe20000400000 */
[----:B------:R-:W-:-:S02]  /*17f10*/  FMUL R37, R37, R2 ;  /* 0x0000000225257220 */ /* 0x000fc40000400000 */
[----:B------:R0:W-:Y:S01]  /*17f20*/  @P5 STG.E.U16 desc[UR36][R6.64+0x22], R35 ;  /* 0x0000222306005986 */ /* 0x0001e2000c101524 */
[----:B------:R-:W-:Y:S01]  /*17f30*/  ISETP.GT.AND P5, PT, R0, 0x19, P0 ;  /* 0x000000190000780c */ /* 0x000fe200007a4270 */
[----:B------:R-:W-:Y:S01]  /*17f40*/  FMUL R38, R38, R2 ;  /* 0x0000000226267220 */ /* 0x000fe20000400000 */
[----:B------:R-:W-:Y:S02]  /*17f50*/  F2FP.F16.F32.PACK_AB R36, RZ, R36 ;  /* 0x00000024ff24723e */ /* 0x000fe400000000ff */
[----:B------:R-:W-:Y:S01]  /*17f60*/  F2FP.F16.F32.PACK_AB R37, RZ, R37 ;  /* 0x00000025ff25723e */ /* 0x000fe200000000ff */
[----:B------:R-:W-:Y:S01]  /*17f70*/  FMUL R39, R39, R2 ;  /* 0x0000000227277220 */ /* 0x000fe20000400000 */
[----:B------:R-:W-:Y:S01]  /*17f80*/  F2FP.F16.F32.PACK_AB R38, RZ, R38 ;  /* 0x00000026ff26723e */ /* 0x000fe200000000ff */
[----:B------:R-:W-:Y:S01]  /*17f90*/  @P4 STG.E.U16 desc[UR36][R4.64+0x30], R36 ;  /* 0x0000302404004986 */ /* 0x000fe2000c101524 */
[----:B0-----:R-:W-:Y:S01]  /*17fa0*/  @P2 IMAD.MOV.U32 R6, RZ, RZ, R8 ;  /* 0x000000ffff062224 */ /* 0x001fe200078e0008 */
[----:B------:R-:W-:-:S02]  /*17fb0*/  @P2 MOV R7, R9 ;  /* 0x0000000900072202 */ /* 0x000fc40000000f00 */
[----:B------:R-:W-:Y:S01]  /*17fc0*/  @P3 STG.E.U16 desc[UR36][R4.64+0x32], R37 ;  /* 0x0000322504003986 */ /* 0x000fe2000c101524 */
[----:B------:R-:W-:-:S03]  /*17fd0*/  F2FP.F16.F32.PACK_AB R39, RZ, R39 ;  /* 0x00000027ff27723e */ /* 0x000fc600000000ff */
[----:B------:R0:W-:Y:S01]  /*17fe0*/  @P2 STG.E.U16 desc[UR36][R6.64+0x30], R38 ;  /* 0x0000302606002986 */ /* 0x0001e2000c101524 */
[C---:B------:R-:W-:Y:S02]  /*17ff0*/  ISETP.GT.AND P2, PT, R0.reuse, 0x20, P0 ;  /* 0x000000200000780c */ /* 0x040fe40000744270 */
[C---:B------:R-:W-:Y:S02]  /*18000*/  ISETP.GT.AND P4, PT, R0.reuse, 0x20, P1 ;  /* 0x000000200000780c */ /* 0x040fe40000f84270 */
[----:B------:R-:W-:Y:S01]  /*18010*/  ISETP.GT.AND P3, PT, R0, 0x21, P1 ;  /* 0x000000210000780c */ /* 0x000fe20000f64270 */
[----:B0-----:R-:W-:Y:S02]  /*18020*/  @P5 IMAD.MOV.U32 R6, RZ, RZ, R8 ;  /* 0x000000ffff065224 */ /* 0x001fe400078e0008 */
        /* <DEDUP_REMOVED lines=11> */
[----:B0-----:R-:W-:Y:S01]  /*180e0*/  @P2 MOV R6, R8 ;  /* 0x0000000800062202 */ /* 0x001fe20000000f00 */
[----:B------:R-:W-:-:S02]  /*180f0*/  @P2 IMAD.MOV.U32 R7, RZ, RZ, R9 ;  /* 0x000000ffff072224 */ /* 0x000fc400078e0009 */
[----:B------:R-:W-:Y:S01]  /*18100*/  @P3 STG.E.U16 desc[UR36][R4.64+0x42], R41 ;  /* 0x0000422904003986 */ /* 0x000fe2000c101524 */
[----:B------:R-:W-:-:S03]  /*18110*/  F2FP.F16.F32.PACK_AB R43, RZ, R43 ;  /* 0x0000002bff2b723e */ /* 0x000fc600000000ff */
[----:B------:R0:W-:Y:S01]  /*18120*/  @P2 STG.E.U16 desc[UR36][R6.64+0x40], R42 ;  /* 0x0000402a06002986 */ /* 0x0001e2000c101524 */
[C---:B------:R-:W-:Y:S02]  /*18130*/  ISETP.GT.AND P2, PT, R0.reuse, 0x28, P0 ;  /* 0x000000280000780c */ /* 0x040fe40000744270 */
[C---:B------:R-:W-:Y:S02]  /*18140*/  ISETP.GT.AND P4, PT, R0.reuse, 0x28, P1 ;  /* 0x000000280000780c */ /* 0x040fe40000f84270 */
[----:B------:R-:W-:Y:S01]  /*18150*/  ISETP.GT.AND P3, PT, R0, 0x29, P1 ;  /* 0x000000290000780c */ /* 0x000fe20000f64270 */
[----:B0-----:R-:W-:Y:S01]  /*18160*/  @P5 IMAD.MOV.U32 R6, RZ, RZ, R8 ;  /* 0x000000ffff065224 */ /* 0x001fe200078e0008 */
[----:B------:R-:W-:Y:S01]  /*18170*/  @P5 MOV R7, R9 ;  /* 0x0000000900075202 */ /* 0x000fe20000000f00 */
[-C--:B------:R-:W-:Y:S01]  /*18180*/  FMUL R44, R44, R2.reuse ;  /* 0x000000022c2c7220 */ /* 0x080fe20000400000 */
[----:B------:R-:W-:-:S03]  /*18190*/  FMUL R45, R45, R2 ;  /* 0x000000022d2d7220 */ /* 0x000fc60000400000 */
        /* <DEDUP_REMOVED lines=8> */
[----:B0-----:R-:W-:Y:S02]  /*18220*/  @P2 IMAD.MOV.U32 R6, RZ, RZ, R8 ;  /* 0x000000ffff062224 */ /* 0x001fe400078e0008 */
[----:B------:R-:W-:Y:S01]  /*18230*/  @P2 IMAD.MOV.U32 R7, RZ, RZ, R9 ;  /* 0x000000ffff072224 */ /* 0x000fe200078e0009 */
        /* <DEDUP_REMOVED lines=446> */
[-C--:B------:R-:W-:Y:S01]  /*19e20*/  FMUL R136, R136, R2.reuse ;  /* 0x0000000288887220 */ /* 0x080fe20000400000 */
[----:B0-----:R-:W-:Y:S02]  /*19e30*/  @P5 IMAD.MOV.U32 R6, RZ, RZ, R8 ;  /* 0x000000ffff065224 */ /* 0x001fe400078e0008 */
[----:B------:R-:W-:Y:S02]  /*19e40*/  @P5 IMAD.MOV.U32 R7, RZ, RZ, R9 ;  /* 0x000000ffff075224 */ /* 0x000fe400078e0009 */
[-C--:B------:R-:W-:Y:S01]  /*19e50*/  FMUL R137, R137, R2.reuse ;  /* 0x0000000289897220 */ /* 0x080fe20000400000 */
[----:B------:R-:W-:-:S02]  /*19e60*/  FMUL R138, R138, R2 ;  /* 0x000000028a8a7220 */ /* 0x000fc40000400000 */
[----:B------:R0:W-:Y:S01]  /*19e70*/  @P5 STG.E.U16 desc[UR36][R6.64+0x1b2], R135 ;  /* 0x0001b28706005986 */ /* 0x0001e2000c101524 */
[----:B------:R-:W-:Y:S02]  /*19e80*/  ISETP.GT.AND P5, PT, R0, 0xe1, P0 ;  /* 0x000000e10000780c */ /* 0x000fe400007a4270 */
        /* <DEDUP_REMOVED lines=8> */
[----:B------:R-:W-:Y:S01]  /*19f10*/  ISETP.GT.AND P4, PT, R0, 0xe8, P1 ;  /* 0x000000e80000780c */ /* 0x000fe20000f84270 */
[-C--:B------:R-:W-:Y:S01]  /*19f20*/  FMUL R140, R140, R2.reuse ;  /* 0x000000028c8c7220 */ /* 0x080fe20000400000 */
[----:B------:R-:W-:Y:S01]  /*19f30*/  F2FP.F16.F32.PACK_AB R139, RZ, R139 ;  /* 0x0000008bff8b723e */ /* 0x000fe200000000ff */
[----:B------:R0:W-:Y:S01]  /*19f40*/  @P2 STG.E.U16 desc[UR36][R6.64+0x1c0], R138 ;  /* 0x0001c08a06002986 */ /* 0x0001e2000c101524 */
[C---:B------:R-:W-:Y:S02]  /*19f50*/  ISETP.GT.AND P2, PT, R0.reuse, 0xe8, P0 ;  /* 0x000000e80000780c */ /* 0x040fe40000744270 */
[----:B------:R-:W-:Y:S01]  /*19f60*/  ISETP.GT.AND P3, PT, R0, 0xe9, P1 ;  /* 0x000000e90000780c */ /* 0x000fe20000f64270 */
[----:B------:R-:W-:Y:S01]  /*19f70*/  FMUL R141, R141, R2 ;  /* 0x000000028d8d7220 */ /* 0x000fe20000400000 */
[----:B------:R-:W-:Y:S01]  /*19f80*/  F2FP.F16.F32.PACK_AB R140, RZ, R140 ;  /* 0x0000008cff8c723e */ /* 0x000fe200000000ff */
[----:B0-----:R-:W-:Y:S01]  /*19f90*/  @P5 IMAD.MOV.U32 R6, RZ, RZ, R8 ;  /* 0x000000ffff065224 */ /* 0x001fe200078e0008 */
[----:B------:R-:W-:Y:S01]  /*19fa0*/  @P5 MOV R7, R9 ;  /* 0x0000000900075202 */ /* 0x000fe20000000f00 */
[----:B------:R-:W-:-:S04]  /*19fb0*/  FMUL R142, R142, R2 ;  /* 0x000000028e8e7220 */ /* 0x000fc80000400000 */
[----:B------:R0:W-:Y:S01]  /*19fc0*/  @P5 STG.E.U16 desc[UR36][R6.64+0x1c2], R139 ;  /* 0x0001c28b06005986 */ /* 0x0001e2000c101524 */
[C---:B------:R-:W-:Y:S02]  /*19fd0*/  ISETP.GT.AND P5, PT, R0.reuse, 0xe9, P0 ;  /* 0x000000e90000780c */ /* 0x040fe400007a4270 */
[----:B------:R-:W-:Y:S01]  /*19fe0*/  F2FP.F16.F32.PACK_AB R141, RZ, R141 ;  /* 0x0000008dff8d723e */ /* 0x000fe200000000ff */
[----:B------:R-:W-:Y:S01]  /*19ff0*/  @P4 STG.E.U16 desc[UR36][R4.64+0x1d0], R140 ;  /* 0x0001d08c04004986 */ /* 0x000fe2000c101524 */
[----:B------:R-:W-:Y:S01]  /*1a000*/  ISETP.GT.AND P4, PT, R0, 0xf0, P1 ;  /* 0x000000f00000780c */ /* 0x000fe20000f84270 */
[----:B------:R-:W-:Y:S01]  /*1a010*/  FMUL R143, R143, R2 ;  /* 0x000000028f8f7220 */ /* 0x000fe20000400000 */
[----:B------:R-:W-:Y:S01]  /*1a020*/  F2FP.F16.F32.PACK_AB R142, RZ, R142 ;  /* 0x0000008eff8e723e */ /* 0x000fe200000000ff */
[----:B------:R-:W-:Y:S01]  /*1a030*/  FMUL R144, R144, R2 ;  /* 0x0000000290907220 */ /* 0x000fe20000400000 */
[----:B------:R-:W-:Y:S01]  /*1a040*/  @P3 STG.E.U16 desc[UR36][R4.64+0x1d2], R141 ;  /* 0x0001d28d04003986 */ /* 0x000fe2000c101524 */
[----:B0-----:R-:W-:-:S02]  /*1a050*/  @P2 IMAD.MOV.U32 R6, RZ, RZ, R8 ;  /* 0x000000ffff062224 */ /* 0x001fc400078e0008 */
[----:B------:R-:W-:Y:S01]  /*1a060*/  @P2 IMAD.MOV.U32 R7, RZ, RZ, R9 ;  /* 0x000000ffff072224 */ /* 0x000fe200078e0009 */
[C---:B------:R-:W-:Y:S01]  /*1a070*/  ISETP.GT.AND P3, PT, R0.reuse, 0xf1, P1 ;  /* 0x000000f10000780c */ /* 0x040fe20000f64270 */
[----:B------:R-:W-:Y:S01]  /*1a080*/  FMUL R145, R145, R2 ;  /* 0x0000000291917220 */ /* 0x000fe20000400000 */
[----:B------:R-:W-:Y:S02]  /*1a090*/  F2FP.F16.F32.PACK_AB R143, RZ, R143 ;  /* 0x0000008fff8f723e */ /* 0x000fe400000000ff */
[----:B------:R0:W-:Y:S01]  /*1a0a0*/  @P2 STG.E.U16 desc[UR36][R6.64+0x1d0], R142 ;  /* 0x0001d08e06002986 */ /* 0x0001e2000c101524 */
[----:B------:R-:W-:Y:S02]  /*1a0b0*/  F2FP.F16.F32.PACK_AB R144, RZ, R144 ;  /* 0x00000090ff90723e */ /* 0x000fe400000000ff */
[----:B------:R-:W-:Y:S02]  /*1a0c0*/  ISETP.GT.AND P2, PT, R0, 0xf0, P0 ;  /* 0x000000f00000780c */ /* 0x000fe40000744270 */
[----:B------:R-:W-:-:S02]  /*1a0d0*/  F2FP.F16.F32.PACK_AB R145, RZ, R145 ;  /* 0x00000091ff91723e */ /* 0x000fc400000000ff */
[----:B0-----:R-:W-:Y:S01]  /*1a0e0*/  @P5 MOV R6, R8 ;  /* 0x0000000800065202 */ /* 0x001fe20000000f00 */
[----:B------:R-:W-:Y:S02]  /*1a0f0*/  @P5 IMAD.MOV.U32 R7, RZ, RZ, R9 ;  /* 0x000000ffff075224 */ /* 0x000fe400078e0009 */
[----:B------:R-:W-:-:S03]  /*1a100*/  FMUL R146, R146, R2 ;  /* 0x0000000292927220 */ /* 0x000fc60000400000 */
[----:B------:R0:W-:Y:S04]  /*1a110*/  @P5 STG.E.U16 desc[UR36][R6.64+0x1d2], R143 ;  /* 0x0001d28f06005986 */ /* 0x0001e8000c101524 */
[----:B------:R-:W-:Y:S01]  /*1a120*/  @P4 STG.E.U16 desc[UR36][R4.64+0x1e0], R144 ;  /* 0x0001e09004004986 */ /* 0x000fe2000c101524 */
[----:B------:R-:W-:-:S03]  /*1a130*/  ISETP.GT.AND P4, PT, R0, 0xf1, P0 ;  /* 0x000000f10000780c */ /* 0x000fc60000784270 */
[----:B------:R-:W-:Y:S01]  /*1a140*/  @P3 STG.E.U16 desc[UR36][R4.64+0x1e2], R145 ;  /* 0x0001e29104003986 */ /* 0x000fe2000c101524 */
[C---:B------:R-:W-:Y:S02]  /*1a150*/  ISETP.GT.AND P3, PT, R0.reuse, 0xf8, P1 ;  /* 0x000000f80000780c */ /* 0x040fe40000f64270 */
[C---:B------:R-:W-:Y:S01]  /*1a160*/  ISETP.GT.AND P1, PT, R0.reuse, 0xf9, P1 ;  /* 0x000000f90000780c */ /* 0x040fe20000f24270 */
[----:B0-----:R-:W-:Y:S01]  /*1a170*/  @P2 IMAD.MOV.U32 R6, RZ, RZ, R8 ;  /* 0x000000ffff062224 */ /* 0x001fe200078e0008 */
[----:B------:R-:W-:Y:S01]  /*1a180*/  F2FP.F16.F32.PACK_AB R146, RZ, R146 ;  /* 0x00000092ff92723e */ /* 0x000fe200000000ff */
[-C--:B------:R-:W-:Y:S01]  /*1a190*/  FMUL R147, R147, R2.reuse ;  /* 0x0000000293937220 */ /* 0x080fe20000400000 */
[----:B------:R-:W-:Y:S02]  /*1a1a0*/  ISETP.GT.AND P5, PT, R0, 0xf8, P0 ;  /* 0x000000f80000780c */ /* 0x000fe400007a4270 */
[----:B------:R-:W-:Y:S01]  /*1a1b0*/  @P2 MOV R7, R9 ;  /* 0x0000000900072202 */ /* 0x000fe20000000f00 */
[-C--:B------:R-:W-:Y:S01]  /*1a1c0*/  FMUL R148, R148, R2.reuse ;  /* 0x0000000294947220 */ /* 0x080fe20000400000 */
[----:B------:R-:W-:Y:S01]  /*1a1d0*/  FMUL R149, R149, R2 ;  /* 0x0000000295957220 */ /* 0x000fe20000400000 */
[----:B------:R-:W-:-:S02]  /*1a1e0*/  ISETP.GT.AND P0, PT, R0, 0xf9, P0 ;  /* 0x000000f90000780c */ /* 0x000fc40000704270 */
[----:B------:R0:W-:Y:S01]  /*1a1f0*/  @P2 STG.E.U16 desc[UR36][R6.64+0x1e0], R146 ;  /* 0x0001e09206002986 */ /* 0x0001e2000c101524 */
[----:B------:R-:W-:Y:S01]  /*1a200*/  F2FP.F16.F32.PACK_AB R147, RZ, R147 ;  /* 0x00000093ff93723e */ /* 0x000fe200000000ff */
[----:B------:R-:W-:Y:S01]  /*1a210*/  FMUL R150, R150, R2 ;  /* 0x0000000296967220 */ /* 0x000fe20000400000 */
[----:B------:R-:W-:Y:S02]  /*1a220*/  F2FP.F16.F32.PACK_AB R148, RZ, R148 ;  /* 0x00000094ff94723e */ /* 0x000fe400000000ff */
[----:B------:R-:W-:Y:S01]  /*1a230*/  F2FP.F16.F32.PACK_AB R149, RZ, R149 ;  /* 0x00000095ff95723e */ /* 0x000fe200000000ff */
[----:B------:R-:W-:Y:S01]  /*1a240*/  FMUL R151, R151, R2 ;  /* 0x0000000297977220 */ /* 0x000fe20000400000 */
[----:B0-----:R-:W-:Y:S02]  /*1a250*/  @P4 IMAD.MOV.U32 R6, RZ, RZ, R8 ;  /* 0x000000ffff064224 */ /* 0x001fe400078e0008 */
[----:B------:R-:W-:Y:S01]  /*1a260*/  @P4 IMAD.MOV.U32 R7, RZ, RZ, R9 ;  /* 0x000000ffff074224 */ /* 0x000fe200078e0009 */
[----:B------:R-:W-:-:S04]  /*1a270*/  F2FP.F16.F32.PACK_AB R150, RZ, R150 ;  /* 0x00000096ff96723e */ /* 0x000fc800000000ff */
[----:B------:R-:W-:Y:S01]  /*1a280*/  @P4 STG.E.U16 desc[UR36][R6.64+0x1e2], R147 ;  /* 0x0001e29306004986 */ /* 0x000fe2000c101524 */
[----:B------:R-:W-:-:S03]  /*1a290*/  F2FP.F16.F32.PACK_AB R151, RZ, R151 ;  /* 0x00000097ff97723e */ /* 0x000fc600000000ff */
[----:B------:R-:W-:Y:S04]  /*1a2a0*/  @P3 STG.E.U16 desc[UR36][R4.64+0x1f0], R148 ;  /* 0x0001f09404003986 */ /* 0x000fe8000c101524 */
[----:B------:R0:W-:Y:S02]  /*1a2b0*/  @P1 STG.E.U16 desc[UR36][R4.64+0x1f2], R149 ;  /* 0x0001f29504001986 */ /* 0x0001e4000c101524 */
[----:B0-----:R-:W-:Y:S01]  /*1a2c0*/  @P5 MOV R4, R8 ;  /* 0x0000000800045202 */ /* 0x001fe20000000f00 */
[----:B------:R-:W-:-:S05]  /*1a2d0*/  @P5 IMAD.MOV.U32 R5, RZ, RZ, R9 ;  /* 0x000000ffff055224 */ /* 0x000fca00078e0009 */
[----:B------:R0:W-:Y:S04]  /*1a2e0*/  @P5 STG.E.U16 desc[UR36][R4.64+0x1f0], R150 ;  /* 0x0001f09604005986 */ /* 0x0001e8000c101524 */
[----:B------:R0:W-:Y:S02]  /*1a2f0*/  @P0 STG.E.U16 desc[UR36][R8.64+0x1f2], R151 ;  /* 0x0001f29708000986 */ /* 0x0001e4000c101524 */
.L_x_542:
[----:B------:R-:W-:Y:S05]  /*1a300*/  BSYNC B0 ;  /* 0x0000000000007941 */ /* 0x000fea0003800000 */
.L_x_34:
[----:B0-----:R-:W2:Y:S04]  /*1a310*/  LDL.LU R5, [R1+0x200] ;  /* 0x0002000001057983 */ /* 0x001ea80000300800 */
[----:B------:R-:W2:Y:S01]  /*1a320*/  LDL.LU R4, [R1+0x204] ;  /* 0x0002040001047983 */ /* 0x000ea20000300800 */
[----:B------:R-:W-:Y:S01]  /*1a330*/  ULDC UR4, c[0x0][0xc] ;  /* 0x0000030000047ab9 */ /* 0x000fe20000000800 */
[----:B------:R-:W-:Y:S01]  /*1a340*/  ULDC UR5, c[0x0][0x10] ;  /* 0x0000040000057ab9 */ /* 0x000fe20000000800 */
[----:B-----5:R-:W2:Y:S01]  /*1a350*/  LDC R3, c[0x0][0x14] ;  /* 0x00000500ff037b82 */ /* 0x020ea20000000800 */
[----:B------:R-:W-:Y:S01]  /*1a360*/  UIMAD.WIDE.U32 UR4, UR4, UR5, URZ ;  /* 0x00000005040472a5 */ /* 0x000fe2000f8e003f */
[----:B----4-:R-:W-:Y:S01]  /*1a370*/  PRMT R0, RZ, 0x7610, R0 ;  /* 0x00007610ff007816 */ /* 0x010fe20000000000 */
[----:B------:R-:W-:Y:S01]  /*1a380*/  UMOV UR42, 0xffffffff ;  /* 0xffffffff002a7882 */ /* 0x000fe20000000000 */
[----:B------:R-:W-:-:S03]  /*1a390*/  UMOV UR43, 0xffffffff ;  /* 0xffffffff002b7882 */ /* 0x000fc60000000000 */
[----:B--2---:R-:W-:-:S04]  /*1a3a0*/  IMAD.WIDE.U32 R4, R3, UR4, R4 ;  /* 0x0000000403047c25 */ /* 0x004fc8000f8e0004 */
[----:B------:R-:W-:Y:S01]  /*1a3b0*/  IMAD R3, R3, UR5, RZ ;  /* 0x0000000503037c24 */ /* 0x000fe2000f8e02ff */
[----:B------:R-:W-:Y:S01]  /*1a3c0*/  MOV R7, R4 ;  /* 0x0000000400077202 */ /* 0x000fe20000000f00 */
[----:B------:R-:W-:Y:S02]  /*1a3d0*/  ULDC.64 UR4, c[0x0][0x650] ;  /* 0x0001940000047ab9 */ /* 0x000fe40000000a00 */
[----:B------:R-:W-:Y:S01]  /*1a3e0*/  IMAD.IADD R6, R5, 0x1, R3 ;  /* 0x0000000105067824 */ /* 0x000fe200078e0203 */
[----:B------:R-:W-:-:S04]  /*1a3f0*/  ISETP.GE.U32.AND P0, PT, R4, UR4, PT ;  /* 0x0000000404007c0c */ /* 0x000fc8000bf06070 */
[----:B------:R0:W-:Y:S01]  /*1a400*/  STL [R1+0x200], R6 ;  /* 0x0002000601007387 */ /* 0x0001e20000100800 */
[----:B------:R-:W-:-:S03]  /*1a410*/  ISETP.GE.U32.AND.EX P0, PT, R6, UR5, PT, P0 ;  /* 0x0000000506007c0c */ /* 0x000fc6000bf06100 */
[----:B------:R0:W-:Y:S10]  /*1a420*/  STL [R1+0x204], R7 ;  /* 0x0002040701007387 */ /* 0x0001f40000100800 */
[----:B0-----:R-:W-:Y:S05]  /*1a430*/  @P0 BRA `(.L_x_543) ;  /* 0x0000000400880947 */ /* 0x001fea0003800000 */
[----:B------:R-:W0:Y:S01]  /*1a440*/  S2UR UR6, SR_CTAID.X ;  /* 0x00000000000679c3 */ /* 0x000e220000002500 */
[----:B------:R-:W-:Y:S01]  /*1a450*/  ULDC.64 UR12, c[0x0][0x628] ;  /* 0x00018a00000c7ab9 */ /* 0x000fe20000000a00 */
[----:B------:R-:W-:Y:S01]  /*1a460*/  ULDC UR4, c[0x0][0x150] ;  /* 0x0000540000047ab9 */ /* 0x000fe20000000800 */
[----:B------:R-:W-:Y:S01]  /*1a470*/  ISETP.NE.U32.AND P0, PT, RZ, UR12, PT ;  /* 0x0000000cff007c0c */ /* 0x000fe2000bf05070 */
[----:B------:R-:W-:Y:S01]  /*1a480*/  ULDC UR15, c[0x0][0x630] ;  /* 0x00018c00000f7ab9 */ /* 0x000fe20000000800 */
[C---:B------:R-:W-:Y:S01]  /*1a490*/  R2UR UR16, R7.reuse ;  /* 0x00000000071072ca */ /* 0x040fe200000e0000 */
[----:B------:R-:W-:Y:S01]  /*1a4a0*/  ULDC UR19, c[0x0][0x154] ;  /* 0x0000550000137ab9 */ /* 0x000fe20000000800 */
[----:B------:R-:W-:Y:S01]  /*1a4b0*/  ISETP.NE.AND.EX P0, PT, RZ, UR13, PT, P0 ;  /* 0x0000000dff007c0c */ /* 0x000fe2000bf05300 */
[----:B------:R-:W2:Y:S01]  /*1a4c0*/  S2UR UR18, SR_CTAID.Y ;  /* 0x00000000001279c3 */ /* 0x000ea20000002600 */
[----:B------:R-:W-:Y:S02]  /*1a4d0*/  R2UR UR17, R6 ;  /* 0x00000000061172ca */ /* 0x000fe400000e0000 */
[----:B------:R-:W-:-:S02]  /*1a4e0*/  R2UR UR10, R7 ;  /* 0x00000000070a72ca */ /* 0x000fc400000e0000 */
[----:B------:R-:W-:Y:S02]  /*1a4f0*/  R2UR UR11, R6 ;  /* 0x00000000060b72ca */ /* 0x000fe400000e0000 */
[----:B0-----:R-:W-:-:S05]  /*1a500*/  I2FP.F32.U32 R0, UR6 ;  /* 0x0000000600007c45 */ /* 0x001fca0008201000 */
[----:B------:R-:W-:-:S04]  /*1a510*/  FMUL R0, R0, UR4 ;  /* 0x0000000400007c20 */ /* 0x000fc80008400000 */
[----:B------:R0:W4:Y:S01]  /*1a520*/  F2I.U32.TRUNC.NTZ R3, R0 ;  /* 0x0000000000037305 */ /* 0x000122000020f000 */
[----:B--2---:R-:W-:Y:S05]  /*1a530*/  @!P0 BRA `(.L_x_544) ;  /* 0x0000000000308947 */ /* 0x004fea0003800000 */
        /* <DEDUP_REMOVED lines=12> */
.L_x_544:
[----:B------:R-:W-:Y:S01]  /*1a600*/  USHF.R.U64 UR43, UR10, UR15, UR11 ;  /* 0x0000000f0a2b7299 */ /* 0x000fe2000800120b */
[----:B0-----:R-:W-:Y:S01]  /*1a610*/  I2FP.F32.U32 R0, UR18 ;  /* 0x0000001200007c45 */ /* 0x001fe20008201000 */
[----:B------:R-:W-:Y:S02]  /*1a620*/  USHF.R.U32.HI UR4, URZ, UR15, UR11 ;  /* 0x0000000f3f047299 */ /* 0x000fe4000801160b */
[----:B------:R-:W-:Y:S02]  /*1a630*/  UIADD3 UR10, UP0, URZ, -UR43, URZ ;  /* 0x8000002b3f0a7290 */ /* 0x000fe4000ff1e03f */
[----:B------:R-:W-:Y:S01]  /*1a640*/  FMUL R0, R0, UR19 ;  /* 0x0000001300007c20 */ /* 0x000fe20008400000 */
[----:B------:R-:W-:Y:S01]  /*1a650*/  ULDC.64 UR12, c[0x0][0x620] ;  /* 0x00018800000c7ab9 */ /* 0x000fe20000000a00 */
[----:B------:R-:W-:Y:S01]  /*1a660*/  UIADD3.X UR4, URZ, ~UR4, URZ, UP0, !UPT ;  /* 0x800000043f047290 */ /* 0x000fe200087fe43f */
[----:B------:R-:W-:Y:S01]  /*1a670*/  UMOV UR8, UR16 ;  /* 0x0000001000087c82 */ /* 0x000fe20008000000 */
[----:B------:R-:W-:-:S02]  /*1a680*/  UMOV UR9, UR17 ;  /* 0x0000001100097c82 */ /* 0x000fc40008000000 */
[----:B------:R-:W-:Y:S01]  /*1a690*/  UIMAD UR4, UR4, UR12, URZ ;  /* 0x0000000c040472a4 */ /* 0x000fe2000f8e023f */
[----:B------:R-:W0:Y:S01]  /*1a6a0*/  F2I.U32.TRUNC.NTZ R0, R0 ;  /* 0x0000000000007305 */ /* 0x000e22000020f000 */
[----:B------:R-:W-:Y:S01]  /*1a6b0*/  UIMAD.WIDE.U32 UR8, UR10, UR12, UR8 ;  /* 0x0000000c0a0872a5 */ /* 0x000fe2000f8e0008 */
[----:B----4-:R-:W-:Y:S01]  /*1a6c0*/  R2UR UR12, R3 ;  /* 0x00000000030c72ca */ /* 0x010fe200000e0000 */
[----:B------:R-:W-:Y:S01]  /*1a6d0*/  UIMAD UR10, UR10, UR13, UR4 ;  /* 0x0000000d0a0a72a4 */ /* 0x000fe2000f8e0204 */
[----:B------:R-:W-:Y:S01]  /*1a6e0*/  ULDC UR11, c[0x0][0x618] ;  /* 0x00018600000b7ab9 */ /* 0x000fe20000000800 */
[----:B------:R-:W-:Y:S02]  /*1a6f0*/  ULDC UR21, c[0x0][0x658] ;  /* 0x0001960000157ab9 */ /* 0x000fe40000000800 */
[----:B------:R-:W-:Y:S01]  /*1a700*/  UIADD3 UR9, UR9, UR10, URZ ;  /* 0x0000000a09097290 */ /* 0x000fe2000fffe03f */
[----:B------:R-:W-:Y:S01]  /*1a710*/  UMOV UR15, 0xffffffff ;  /* 0xffffffff000f7882 */ /* 0x000fe20000000000 */
[----:B------:R-:W-:Y:S01]  /*1a720*/  ULDC.64 UR4, c[0x0][0x640] ;  /* 0x0001900000047ab9 */ /* 0x000fe20000000a00 */
[----:B------:R-:W-:Y:S01]  /*1a730*/  USHF.L.U32 UR15, UR15, UR21, URZ ;  /* 0x000000150f0f7299 */ /* 0x000fe2000800063f */
[----:B------:R-:W-:Y:S01]  /*1a740*/  ISETP.NE.U32.AND P0, PT, RZ, UR4, PT ;  /* 0x00000004ff007c0c */ /* 0x000fe2000bf05070 */
[----:B------:R-:W-:-:S02]  /*1a750*/  USHF.R.U64 UR16, UR8, UR11, UR9 ;  /* 0x0000000b08107299 */ /* 0x000fc40008001209 */
[----:B------:R-:W-:Y:S01]  /*1a760*/  USHF.R.U32.HI UR8, URZ, UR11, UR9 ;  /* 0x0000000b3f087299 */ /* 0x000fe20008011609 */
[----:B0-----:R-:W-:Y:S01]  /*1a770*/  R2UR UR14, R0 ;  /* 0x00000000000e72ca */ /* 0x001fe200000e0000 */
[----:B------:R-:W-:Y:S01]  /*1a780*/  ULDC UR17, c[0x0][0x608] ;  /* 0x0001820000117ab9 */ /* 0x000fe20000000800 */
[----:B------:R-:W-:Y:S01]  /*1a790*/  ULOP3.LUT UR41, URZ, UR15, URZ, 0x33, !UPT ;  /* 0x0000000f3f297292 */ /* 0x000fe2000f8e333f */
[----:B------:R-:W-:Y:S01]  /*1a7a0*/  ISETP.NE.AND.EX P0, PT, RZ, UR5, PT, P0 ;  /* 0x00000005ff007c0c */ /* 0x000fe2000bf05300 */
[----:B------:R-:W-:Y:S02]  /*1a7b0*/  USHF.R.U64 UR15, UR16, UR17, UR8 ;  /* 0x00000011100f7299 */ /* 0x000fe40008001208 */
[----:B------:R-:W-:Y:S02]  /*1a7c0*/  USHF.R.U32.HI UR8, URZ, UR17, UR8 ;  /* 0x000000113f087299 */ /* 0x000fe40008011608 */
[----:B------:R-:W-:Y:S02]  /*1a7d0*/  UIADD3 UR12, -UR12, URZ, URZ ;  /* 0x0000003f0c0c7290 */ /* 0x000fe4000fffe13f */
[----:B------:R-:W-:Y:S01]  /*1a7e0*/  USHF.R.U64 UR17, UR15, UR21, UR8 ;  /* 0x000000150f117299 */ /* 0x000fe20008001208 */
[----:B------:R-:W-:Y:S01]  /*1a7f0*/  UMOV UR19, 0x1 ;  /* 0x0000000100137882 */ /* 0x000fe20000000000 */
[----:B------:R-:W-:Y:S01]  /*1a800*/  ULDC UR13, c[0x0][0x144] ;  /* 0x00005100000d7ab9 */ /* 0x000fe20000000800 */
[----:B------:R-:W-:Y:S01]  /*1a810*/  ULDC UR7, c[0x0][0x600] ;  /* 0x0001800000077ab9 */ /* 0x000fe20000000800 */
[----:B------:R-:W-:-:S02]  /*1a820*/  USHF.L.U32 UR24, UR19, UR21, URZ ;  /* 0x0000001513187299 */ /* 0x000fc4000800063f */
[----:B------:R-:W-:Y:S02]  /*1a830*/  USHF.R.U32.HI UR8, URZ, UR21, UR8 ;  /* 0x000000153f087299 */ /* 0x000fe40008011608 */
[----:B------:R-:W-:Y:S02]  /*1a840*/  UIMAD UR21, UR13, UR12, UR6 ;  /* 0x0000000c0d1572a4 */ /* 0x000fe4000f8e0206 */
[----:B------:R-:W-:Y:S02]  /*1a850*/  UIADD3 UR20, UR7, -0x1, URZ ;  /* 0xffffffff07147890 */ /* 0x000fe4000fffe03f */
[----:B------:R-:W-:Y:S01]  /*1a860*/  UIADD3 UR19, -UR14, URZ, URZ ;  /* 0x0000003f0e137290 */ /* 0x000fe2000fffe13f */
[----:B------:R-:W-:Y:S01]  /*1a870*/  ULDC UR25, c[0x0][0x148] ;  /* 0x0000520000197ab9 */ /* 0x000fe20000000800 */
[----:B------:R-:W-:Y:S01]  /*1a880*/  ULDC UR22, c[0x0][0x648] ;  /* 0x0001920000167ab9 */ /* 0x000fe20000000800 */
[----:B------:R-:W-:Y:S01]  /*1a890*/  ULDC UR23, c[0x0][0x638] ;  /* 0x00018e0000177ab9 */ /* 0x000fe20000000800 */
        /* <DEDUP_REMOVED lines=14> */
.L_x_545:
[----:B------:R-:W-:Y:S01]  /*1a980*/  UISETP.NE.AND UP0, UPT, UR45, URZ, UPT ;  /* 0x0000003f2d00728c */ /* 0x000fe2000bf05270 */
[----:B------:R-:W-:Y:S01]  /*1a990*/  IMAD.MOV.U32 R0, RZ, RZ, 0x1 ;  /* 0x00000001ff007424 */ /* 0x000fe200078e00ff */
[----:B------:R-:W-:Y:S02]  /*1a9a0*/  USHF.R.U64 UR4, UR6, UR22, UR8 ;  /* 0x0000001606047299 */ /* 0x000fe40008001208 */
[----:B------:R-:W-:Y:S02]  /*1a9b0*/  ULOP3.LUT UR41, UR15, UR41, URZ, 0xc0, !UPT ;  /* 0x000000290f297292 */ /* 0x000fe4000f8ec03f */
[----:B------:R-:W-:Y:S02]  /*1a9c0*/  UIADD3 UR5, -UR4, URZ, URZ ;  /* 0x0000003f04057290 */ /* 0x000fe4000fffe13f */
[----:B------:R-:W-:Y:S02]  /*1a9d0*/  UIMAD UR41, UR24, UR4, UR41 ;  /* 0x00000004182972a4 */ /* 0x000fe4000f8e0229 */
[----:B------:R-:W-:-:S02]  /*1a9e0*/  ULOP3.LUT UR16, UR16, UR20, URZ, 0xc0, !UPT ;  /* 0x0000001410107292 */ /* 0x000fc4000f8ec03f */
[----:B------:R-:W-:Y:S02]  /*1a9f0*/  @UP0 UIMAD UR21, UR25, UR19, UR18 ;  /* 0x00000013191502a4 */ /* 0x000fe4000f8e0212 */
[----:B------:R-:W-:-:S03]  /*1aa00*/  UIMAD UR4, UR5, UR23, UR17 ;  /* 0x00000017050472a4 */ /* 0x000fc6000f8e0211 */
[----:B------:R-:W-:Y:S01]  /*1aa10*/  ULDC UR5, c[0x0][0x610] ;  /* 0x0001840000057ab9 */ /* 0x000fe20000000800 */
[----:B------:R-:W-:Y:S02]  /*1aa20*/  UIMAD UR4, UR4, UR7, UR16 ;  /* 0x00000007040472a4 */ /* 0x000fe4000f8e0210 */
[----:B------:R-:W-:-:S04]  /*1aa30*/  UIMAD UR41, UR41, UR5, UR21 ;  /* 0x00000005292972a4 */ /* 0x000fc8000f8e0215 */
[----:B------:R-:W-:Y:S02]  /*1aa40*/  USEL UR42, UR4, UR41, !UP0 ;  /* 0x00000029042a7287 */ /* 0x000fe4000c000000 */
[----:B------:R-:W-:-:S12]  /*1aa50*/  USEL UR41, UR41, UR4, !UP0 ;  /* 0x0000000429297287 */ /* 0x000fd8000c000000 */
.L_x_543:
[----:B------:R-:W-:-:S13]  /*1aa60*/  LOP3.LUT P0, RZ, R0, 0xff, RZ, 0xc0, !PT ;  /* 0x000000ff00ff7812 */ /* 0x000fda000780c0ff */
[----:B------:R-:W-:Y:S05]  /*1aa70*/  @P0 BRA `(.L_x_546) ;  /* 0xfffffe6800280947 */ /* 0x000fea000383ffff */
[----:B------:R-:W-:Y:S05]  /*1aa80*/  EXIT ;  /* 0x000000000000794d */ /* 0x000fea0003800000 */
.L_x_7:
[----:B------:R-:W2:Y:S01]  /*1aa90*/  LDL R5, [R1+0x204] ;  /* 0x0002040001057983 */ /* 0x000ea20000100800 */
[----:B------:R-:W-:-:S03]  /*1aaa0*/  ULDC.64 UR4, c[0x0][0x650] ;  /* 0x0001940000047ab9 */ /* 0x000fc60000000a00 */
[----:B------:R-:W3:Y:S01]  /*1aab0*/  LDL R4, [R1+0x200] ;  /* 0x0002000001047983 */ /* 0x000ee20000100800 */
[----:B------:R-:W-:Y:S01]  /*1aac0*/  PRMT R0, RZ, 0x7610, R0 ;  /* 0x00007610ff007816 */ /* 0x000fe20000000000 */
[----:B------:R-:W-:Y:S01]  /*1aad0*/  IMAD.MOV.U32 R3, RZ, RZ, -0x1 ;  /* 0xffffffffff037424 */ /* 0x000fe200078e00ff */
[----:B------:R-:W-:Y:S01]  /*1aae0*/  MOV R2, 0xffffffff ;  /* 0xffffffff00027802 */ /* 0x000fe20000000f00 */
[----:B------:R-:W-:Y:S01]  /*1aaf0*/  IMAD.MOV.U32 R10, RZ, RZ, -0x1 ;  /* 0xffffffffff0a7424 */ /* 0x000fe200078e00ff */
[----:B--2---:R-:W-:-:S04]  /*1ab00*/  ISETP.GE.U32.AND P0, PT, R5, UR4, PT ;  /* 0x0000000405007c0c */ /* 0x004fc8000bf06070 */
[----:B---3--:R-:W-:-:S13]  /*1ab10*/  ISETP.GE.U32.AND.EX P0, PT, R4, UR5, PT, P0 ;  /* 0x0000000504007c0c */ /* 0x008fda000bf06100 */
        /* <DEDUP_REMOVED lines=21> */
.L_x_548:
[----:B------:R-:W-:Y:S01]  /*1ac70*/  USHF.R.U64 UR4, UR14, UR19, UR15 ;  /* 0x000000130e047299 */ /* 0x000fe2000800120f */
[----:B------:R-:W-:Y:S01]  /*1ac80*/  R2UR UR7, R4 ;  /* 0x00000000040772ca */ /* 0x000fe200000e0000 */
[----:B------:R-:W-:Y:S02]  /*1ac90*/  USHF.R.U32.HI UR5, URZ, UR19, UR15 ;  /* 0x000000133f057299 */ /* 0x000fe4000801160f */
[----:B------:R-:W-:Y:S01]  /*1aca0*/  UIADD3 UR13, UP0, URZ, -UR4, URZ ;  /* 0x800000043f0d7290 */ /* 0x000fe2000ff1e03f */
[----:B------:R-:W-:Y:S01]  /*1acb0*/  ULDC.64 UR14, c[0x0][0x620] ;  /* 0x00018800000e7ab9 */ /* 0x000fe20000000a00 */
[----:B------:R-:W-:Y:S02]  /*1acc0*/  UMOV UR6, UR20 ;  /* 0x0000001400067c82 */ /* 0x000fe40008000000 */
[----:B------:R-:W-:Y:S02]  /*1acd0*/  UIADD3.X UR5, URZ, ~UR5, URZ, UP0, !UPT ;  /* 0x800000053f057290 */ /* 0x000fe400087fe43f */
[----:B------:R-:W-:-:S02]  /*1ace0*/  UISETP.NE.AND UP1, UPT, UR45, URZ, UPT ;  /* 0x0000003f2d00728c */ /* 0x000fc4000bf25270 */
[----:B------:R-:W-:Y:S02]  /*1acf0*/  UIMAD UR5, UR5, UR14, URZ ;  /* 0x0000000e050572a4 */ /* 0x000fe4000f8e023f */
[----:B------:R-:W-:Y:S02]  /*1ad00*/  UIMAD.WIDE.U32 UR6, UR13, UR14, UR6 ;  /* 0x0000000e0d0672a5 */ /* 0x000fe4000f8e0006 */
[----:B------:R-:W-:Y:S01]  /*1ad10*/  UIMAD UR5, UR13, UR15, UR5 ;  /* 0x0000000f0d0572a4 */ /* 0x000fe2000f8e0205 */
[----:B------:R-:W-:Y:S02]  /*1ad20*/  ULDC UR14, c[0x0][0x608] ;  /* 0x00018200000e7ab9 */ /* 0x000fe40000000800 */
[----:B------:R-:W-:Y:S01]  /*1ad30*/  ULDC UR13, c[0x0][0x618] ;  /* 0x00018600000d7ab9 */ /* 0x000fe20000000800 */
[----:B------:R-:W-:Y:S01]  /*1ad40*/  UIADD3 UR5, UR7, UR5, URZ ;  /* 0x0000000507057290 */ /* 0x000fe2000fffe03f */
[----:B------:R-:W-:Y:S01]  /*1ad50*/  ULDC UR22, c[0x0][0x658] ;  /* 0x0001960000167ab9 */ /* 0x000fe20000000800 */
[----:B------:R-:W-:-:S02]  /*1ad60*/  @UP1 UIMAD UR8, UR11, UR12, UR10 ;  /* 0x0000000c0b0812a4 */ /* 0x000fc4000f8e020a */
[----:B------:R-:W-:Y:S02]  /*1ad70*/  USHF.R.U64 UR17, UR6, UR13, UR5 ;  /* 0x0000000d06117299 */ /* 0x000fe40008001205 */
[----:B------:R-:W-:Y:S01]  /*1ad80*/  USHF.R.U32.HI UR5, URZ, UR13, UR5 ;  /* 0x0000000d3f057299 */ /* 0x000fe20008011605 */
[----:B------:R-:W-:Y:S01]  /*1ad90*/  ULDC.64 UR6, c[0x0][0x640] ;  /* 0x0001900000067ab9 */ /* 0x000fe20000000a00 */
[----:B------:R-:W-:Y:S01]  /*1ada0*/  UMOV UR10, 0xffffffff ;  /* 0xffffffff000a7882 */ /* 0x000fe20000000000 */
[----:B------:R-:W-:Y:S01]  /*1adb0*/  ISETP.NE.U32.AND P0, PT, RZ, UR6, PT ;  /* 0x00000006ff007c0c */ /* 0x000fe2000bf05070 */
[----:B------:R-:W-:Y:S02]  /*1adc0*/  USHF.R.U64 UR18, UR17, UR14, UR5 ;  /* 0x0000000e11127299 */ /* 0x000fe40008001205 */
[----:B------:R-:W-:Y:S01]  /*1add0*/  USHF.R.U32.HI UR5, URZ, UR14, UR5 ;  /* 0x0000000e3f057299 */ /* 0x000fe20008011605 */
[----:B------:R-:W-:Y:S01]  /*1ade0*/  ISETP.NE.AND.EX P0, PT, RZ, UR7, PT, P0 ;  /* 0x00000007ff007c0c */ /* 0x000fe2000bf05300 */
[----:B------:R-:W-:-:S02]  /*1adf0*/  USHF.L.U32 UR11, UR10, UR22, URZ ;  /* 0x000000160a0b7299 */ /* 0x000fc4000800063f */
[----:B------:R-:W-:Y:S01]  /*1ae00*/  USHF.R.U64 UR19, UR18, UR22, UR5 ;  /* 0x0000001612137299 */ /* 0x000fe20008001205 */
[----:B------:R-:W-:Y:S01]  /*1ae10*/  ULDC UR20, c[0x0][0x600] ;  /* 0x0001800000147ab9 */ /* 0x000fe20000000800 */
[----:B------:R-:W-:Y:S02]  /*1ae20*/  USHF.R.U32.HI UR10, URZ, UR22, UR5 ;  /* 0x000000163f0a7299 */ /* 0x000fe40008011605 */
[----:B------:R-:W-:Y:S02]  /*1ae30*/  UIADD3 UR21, UR20, -0x1, URZ ;  /* 0xffffffff14157890 */ /* 0x000fe4000fffe03f */
[----:B------:R-:W-:Y:S01]  /*1ae40*/  ULOP3.LUT UR26, URZ, UR11, URZ, 0x33, !UPT ;  /* 0x0000000b3f1a7292 */ /* 0x000fe2000f8e333f */
        /* <DEDUP_REMOVED lines=17> */
.L_x_549:
[----:B------:R-:W-:Y:S01]  /*1af60*/  USHF.R.U64 UR6, UR5, UR23, UR10 ;  /* 0x0000001705067299 */ /* 0x000fe2000800120a */
[----:B------:R-:W-:Y:S01]  /*1af70*/  IMAD.MOV.U32 R0, RZ, RZ, 0x1 ;  /* 0x00000001ff007424 */ /* 0x000fe200078e00ff */
[----:B------:R-:W-:Y:S01]  /*1af80*/  USHF.L.U32 UR25, UR25, UR22, URZ ;  /* 0x0000001619197299 */ /* 0x000fe2000800063f */
[----:B------:R-:W-:Y:S01]  /*1af90*/  MOV R10, UR4 ;  /* 0x00000004000a7c02 */ /* 0x000fe20008000f00 */
[----:B------:R-:W-:Y:S02]  /*1afa0*/  ULOP3.LUT UR5, UR18, UR26, URZ, 0xc0, !UPT ;  /* 0x0000001a12057292 */ /* 0x000fe4000f8ec03f */
[----:B------:R-:W-:Y:S02]  /*1afb0*/  UIADD3 UR7, -UR6, URZ, URZ ;  /* 0x0000003f06077290 */ /* 0x000fe4000fffe13f */
[----:B------:R-:W-:Y:S02]  /*1afc0*/  UIMAD UR6, UR25, UR6, UR5 ;  /* 0x00000006190672a4 */ /* 0x000fe4000f8e0205 */
[----:B------:R-:W-:-:S02]  /*1afd0*/  ULOP3.LUT UR17, UR17, UR21, URZ, 0xc0, !UPT ;  /* 0x0000001511117292 */ /* 0x000fc4000f8ec03f */
[----:B------:R-:W-:Y:S02]  /*1afe0*/  UIMAD UR5, UR7, UR24, UR19 ;  /* 0x00000018070572a4 */ /* 0x000fe4000f8e0213 */
[----:B------:R-:W-:Y:S01]  /*1aff0*/  UISETP.NE.AND UP0, UPT, UR45, URZ, UPT ;  /* 0x0000003f2d00728c */ /* 0x000fe2000bf05270 */
[----:B------:R-:W-:Y:S01]  /*1b000*/  ULDC UR7, c[0x0][0x610] ;  /* 0x0001840000077ab9 */ /* 0x000fe20000000800 */
[----:B------:R-:W-:Y:S02]  /*1b010*/  UIMAD UR5, UR5, UR20, UR17 ;  /* 0x00000014050572a4 */ /* 0x000fe4000f8e0211 */
[----:B------:R-:W-:-:S04]  /*1b020*/  UIMAD UR8, UR6, UR7, UR8 ;  /* 0x00000007060872a4 */ /* 0x000fc8000f8e0208 */
[----:B------:R-:W-:Y:S02]  /*1b030*/  USEL UR6, UR5, UR8, !UP0 ;  /* 0x0000000805067287 */ /* 0x000fe4000c000000 */
[----:B------:R-:W-:-:S04]  /*1b040*/  USEL UR8, UR8, UR5, !UP0 ;  /* 0x0000000508087287 */ /* 0x000fc8000c000000 */
[----:B------:R-:W-:Y:S02]  /*1b050*/  IMAD.U32 R2, RZ, RZ, UR6 ;  /* 0x00000006ff027e24 */ /* 0x000fe4000f8e00ff */
[----:B------:R-:W-:-:S07]  /*1b060*/  IMAD.U32 R3, RZ, RZ, UR8 ;  /* 0x00000008ff037e24 */ /* 0x000fce000f8e00ff */
.L_x_547:
[----:B------:R-:W-:-:S08]  /*1b070*/  NOP ;  /* 0x0000000000007918 */ /* 0x000fd00000000000 */
[----:B0-----:R-:W0:-:S00]  /*1b080*/  USETMAXREG.DEALLOC.CTAPOOL 0x18 ;  /* 0x00000018000079c8 */ /* 0x001e0000080e0500 */
[----:B------:R-:W-:-:S13]  /*1b090*/  ISETP.NE.AND P0, PT, RZ, UR9, PT ;  /* 0x00000009ff007c0c */ /* 0x000fda000bf05270 */
[----:B------:R-:W-:Y:S05]  /*1b0a0*/  @P0 EXIT ;  /* 0x000000000000094d */ /* 0x000fea0003800000 */
[----:B0-----:R-:W-:Y:S01]  /*1b0b0*/  LOP3.LUT P0, RZ, R0, 0xff, RZ, 0xc0, !PT ;  /* 0x000000ff00ff7812 */ /* 0x001fe2000780c0ff */
[----:B------:R-:W-:Y:S01]  /*1b0c0*/  IMAD.MOV.U32 R6, RZ, RZ, RZ ;  /* 0x000000ffff067224 */ /* 0x000fe200078e00ff */
[----:B------:R-:W-:-:S11]  /*1b0d0*/  MOV R7, 0x1 ;  /* 0x0000000100077802 */ /* 0x000fd60000000f00 */
[----:B------:R-:W-:Y:S05]  /*1b0e0*/  @!P0 BRA `(.L_x_550) ;  /* 0x0000000c00748947 */ /* 0x000fea0003800000 */
[----:B------:R-:W0:Y:S01]  /*1b0f0*/  S2UR UR14, SR_CgaCtaId ;  /* 0x00000000000e79c3 */ /* 0x000e220000008800 */
[----:B------:R-:W-:Y:S01]  /*1b100*/  ULDC UR4, c[0x0][0x28c] ;  /* 0x0000a30000047ab9 */ /* 0x000fe20000000800 */
[----:B------:R-:W-:Y:S01]  /*1b110*/  ULDC UR8, c[0x0][0x658] ;  /* 0x0001960000087ab9 */ /* 0x000fe20000000800 */
[----:B------:R-:W-:Y:S01]  /*1b120*/  UIADD3 UR9, UR4, 0x3f, URZ ;  /* 0x0000003f04097890 */ /* 0x000fe2000fffe03f */
[----:B------:R-:W-:Y:S01]  /*1b130*/  BSSY B0, `(.L_x_550) ;  /* 0x00000d8000007945 */ /* 0x000fe20003800000 */
[----:B------:R-:W-:Y:S01]  /*1b140*/  UMOV UR7, 0xffffffff ;  /* 0xffffffff00077882 */ /* 0x000fe20000000000 */
[----:B------:R-:W-:Y:S01]  /*1b150*/  ULDC UR6, c[0x0][0xc] ;  /* 0x0000030000067ab9 */ /* 0x000fe20000000800 */
[----:B------:R-:W-:Y:S01]  /*1b160*/  USHF.L.U32 UR11, UR7, UR8, URZ ;  /* 0x00000008070b7299 */ /* 0x000fe2000800063f */
[----:B------:R-:W-:Y:S01]  /*1b170*/  IMAD.MOV.U32 R9, RZ, RZ, 0x1 ;  /* 0x00000001ff097424 */ /* 0x000fe200078e00ff */
[----:B------:R-:W-:Y:S01]  /*1b180*/  USHF.R.S32.HI UR10, URZ, 0x1f, UR9 ;  /* 0x0000001f3f0a7899 */ /* 0x000fe20008011409 */
[----:B------:R-:W-:Y:S01]  /*1b190*/  MOV R7, 0x1 ;  /* 0x0000000100077802 */ /* 0x000fe20000000f00 */
[----:B------:R-:W-:Y:S01]  /*1b1a0*/  ULDC UR5, c[0x0][0x600] ;  /* 0x0001800000057ab9 */ /* 0x000fe20000000800 */
[----:B------:R-:W-:Y:S01]  /*1b1b0*/  ULDC UR7, c[0x0][0x10] ;  /* 0x0000040000077ab9 */ /* 0x000fe20000000800 */
[----:B------:R-:W-:Y:S01]  /*1b1c0*/  UMOV UR12, 0x1 ;  /* 0x00000001000c7882 */ /* 0x000fe20000000000 */
[----:B------:R-:W-:Y:S01]  /*1b1d0*/  UIADD3 UR4, UR5, -0x1, URZ ;  /* 0xffffffff05047890 */ /* 0x000fe2000fffe03f */
[----:B------:R-:W-:Y:S01]  /*1b1e0*/  IMAD.MOV.U32 R6, RZ, RZ, RZ ;  /* 0x000000ffff067224 */ /* 0x000fe200078e00ff */
[----:B------:R-:W-:-:S02]  /*1b1f0*/  UIMAD.WIDE.U32 UR6, UR6, UR7, URZ ;  /* 0x00000007060672a5 */ /* 0x000fc4000f8e003f */
[----:B------:R-:W-:Y:S02]  /*1b200*/  USHF.L.U32 UR5, UR12, UR8, URZ ;  /* 0x000000080c057299 */ /* 0x000fe4000800063f */
[----:B------:R-:W-:Y:S01]  /*1b210*/  ULEA.HI UR10, UR10, UR9, URZ, 0x6 ;  /* 0x000000090a0a7291 */ /* 0x000fe2000f8f303f */
[----:B------:R-:W-:Y:S01]  /*1b220*/  ULDC UR8, c[0x0][0x14] ;  /* 0x0000050000087ab9 */ /* 0x000fe20000000800 */
[----:B------:R-:W-:Y:S01]  /*1b230*/  ULOP3.LUT UR26, UR40, 0x2, URZ, 0xfc, !UPT ;  /* 0x00000002281a7892 */ /* 0x000fe2000f8efc3f */
[----:B0-----:R-:W-:Y:S01]  /*1b240*/  IMAD.U32 R0, RZ, RZ, UR14 ;  /* 0x0000000eff007e24 */ /* 0x001fe2000f8e00ff */
[----:B------:R-:W-:Y:S02]  /*1b250*/  UIMAD UR13, UR7, UR8, URZ ;  /* 0x00000008070d72a4 */ /* 0x000fe4000f8e023f */
[----:B------:R-:W-:Y:S02]  /*1b260*/  UIMAD.WIDE.U32 UR22, UR6, UR8, URZ ;  /* 0x00000008061672a5 */ /* 0x000fe4000f8e003f */
[----:B------:R-:W-:-:S02]  /*1b270*/  USHF.R.S32.HI UR7, URZ, 0x6, UR10 ;  /* 0x000000063f077899 */ /* 0x000fc4000801140a */
[----:B------:R-:W-:Y:S02]  /*1b280*/  ULOP3.LUT UR6, URZ, UR11, URZ, 0x33, !UPT ;  /* 0x0000000b3f067292 */ /* 0x000fe4000f8e333f */
[----:B------:R-:W-:Y:S02]  /*1b290*/  UIADD3 UR13, UR23, UR13, URZ ;  /* 0x0000000d170d7290 */ /* 0x000fe4000fffe03f */
[----:B------:R-:W-:Y:S01]  /*1b2a0*/  UIADD3 UR27, UR7, 0x1, URZ ;  /* 0x00000001071b7890 */ /* 0x000fe2000fffe03f */
[----:B------:R-:W-:-:S11]  /*1b2b0*/  ULDC.64 UR24, c[0x0][0x198] ;  /* 0x0000660000187ab9 */ /* 0x000fd60000000a00 */
.L_x_561:
[----:B------:R-:W-:-:S03]  /*1b2c0*/  UMOV UR8, 0xffffffff ;  /* 0xffffffff00087882 */ /* 0x000fc60000000000 */
[----:B------:R-:W-:Y:S05]  /*1b2d0*/  BRA.DIV UR8, `(.L_x_551) ;  /* 0x0000000e08c07947 */ /* 0x000fea000b800000 */
[----:B------:R-:W-:-:S13]  /*1b2e0*/  ELECT P6, URZ, PT ;  /* 0x00000000003f782f */ /* 0x000fda00038c0000 */
.L_x_571:
[----:B------:R-:W0:Y:S01]  /*1b2f0*/  LDC R4, c[0x0][0x28c] ;  /* 0x0000a300ff047b82 */ /* 0x000e220000000800 */
[----:B------:R-:W-:Y:S01]  /*1b300*/  BSSY B1, `(.L_x_552) ;  /* 0x000003d000017945 */ /* 0x000fe20003800000 */
[----:B0-----:R-:W-:-:S13]  /*1b310*/  ISETP.LT.OR P6, PT, R4, 0x1, !P6 ;  /* 0x000000010400780c */ /* 0x001fda00077c1670 */
[----:B------:R-:W-:Y:S05]  /*1b320*/  @P6 BRA `(.L_x_553) ;  /* 0x0000000000e86947 */ /* 0x000fea0003800000 */
[----:B------:R-:W-:Y:S01]  /*1b330*/  LEA R3, R3, R0, 0x1 ;  /* 0x0000000003037211 */ /* 0x000fe200078e08ff */
[----:B------:R-:W-:Y:S01]  /*1b340*/  IMAD.SHL.U32 R2, R2, 0x100, RZ ;  /* 0x0000010002027824 */ /* 0x000fe200078e00ff */
[----:B------:R-:W-:Y:S01]  /*1b350*/  MOV R12, RZ ;  /* 0x000000ff000c7202 */ /* 0x000fe20000000f00 */
[----:B------:R-:W-:Y:S01]  /*1b360*/  IMAD.U32 R14, RZ, RZ, UR27 ;  /* 0x0000001bff0e7e24 */ /* 0x000fe2000f8e00ff */
[----:B------:R-:W-:Y:S01]  /*1b370*/  MOV R5, R6 ;  /* 0x0000000600057202 */ /* 0x000fe20000000f00 */
[----:B------:R-:W-:Y:S02]  /*1b380*/  IMAD.SHL.U32 R3, R3, 0x80, RZ ;  /* 0x0000008003037824 */ /* 0x000fe400078e00ff */
[----:B------:R-:W-:-:S07]  /*1b390*/  IMAD.MOV.U32 R4, RZ, RZ, R7 ;  /* 0x000000ffff047224 */ /* 0x000fce00078e0007 */
.L_x_556:
[----:B------:R-:W0:Y:S01]  /*1b3a0*/  S2UR UR8, SR_CgaCtaId ;  /* 0x00000000000879c3 */ /* 0x000e220000008800 */
[----:B------:R-:W1:Y:S01]  /*1b3b0*/  S2R R13, SR_TID.X ;  /* 0x00000000000d7919 */ /* 0x000e620000002100 */
[----:B------:R-:W-:Y:S01]  /*1b3c0*/  MOV R11, 0x400 ;  /* 0x00000400000b7802 */ /* 0x000fe20000000f00 */
[----:B0-----:R-:W-:-:S05]  /*1b3d0*/  IMAD.U32 R0, RZ, RZ, UR8 ;  /* 0x00000008ff007e24 */ /* 0x001fca000f8e00ff */
[----:B------:R-:W-:Y:S02]  /*1b3e0*/  LEA R16, R0, R11, 0x18 ;  /* 0x0000000b00107211 */ /* 0x000fe400078ec0ff */
[----:B------:R-:W-:Y:S02]  /*1b3f0*/  SHF.L.U32 R11, R4, 0x1f, RZ ;  /* 0x0000001f040b7819 */ /* 0x000fe400000006ff */
[----:B-1----:R-:W-:Y:S01]  /*1b400*/  LOP3.LUT P1, RZ, R13, 0x7f, RZ, 0xc0, !PT ;  /* 0x0000007f0dff7812 */ /* 0x002fe2000782c0ff */
[----:B------:R-:W-:-:S04]  /*1b410*/  IMAD R8, R5, 0x8, R16 ;  /* 0x0000000805087824 */ /* 0x000fc800078e0210 */
[----:B------:R-:W0:Y:S08]  /*1b420*/  SYNCS.PHASECHK.TRANS64.TRYWAIT P0, [R8+URZ+0x18], R11 ;  /* 0x0000180b080075a7 */ /* 0x000e30000800017f */
[----:B------:R-:W1:Y:S01]  /*1b430*/  @!P1 LDC R13, c[0x0][0x500] ;  /* 0x00014000ff0d9b82 */ /* 0x000e620000000800 */
[----:B0-----:R-:W-:Y:S05]  /*1b440*/  @!P0 BRA `(.L_x_554) ;  /* 0x0000000c00848947 */ /* 0x001fea0003800000 */
.L_x_572:
[----:B------:R-:W-:Y:S01]  /*1b450*/  UPRMT UR8, UR26, 0x9910, URZ ;  /* 0x000099101a087896 */ /* 0x000fe2000800003f */
[----:B-1----:R1:W-:Y:S03]  /*1b460*/  @!P1 SYNCS.ARRIVE.TRANS64 RZ, [R8+URZ], R13 ;  /* 0x0000000d08ff99a7 */ /* 0x0023e6000800003f */
[----:B------:R-:W-:-:S06]  /*1b470*/  UISETP.NE.AND UP0, UPT, UR8, 0x2, UPT ;  /* 0x000000020800788c */ /* 0x000fcc000bf05270 */
[----:B------:R-:W-:-:S13]  /*1b480*/  PLOP3.LUT P0, PT, PT, PT, UP0, 0x80, 0x0 ;  /* 0x000000000000781c */ /* 0x000fda0003f0f008 */
[----:B-1----:R-:W-:Y:S05]  /*1b490*/  @P0 BRA `(.L_x_555) ;  /* 0x0000000000040947 */ /* 0x002fea0003800000 */
[----:B------:R-:W-:Y:S01]  /*1b4a0*/  BPT.TRAP 0x1 ;  /* 0x000000040000795c */ /* 0x000fe20000300000 */
.L_x_555:
[----:B0-----:R-:W-:Y:S01]  /*1b4b0*/  LEA R11, R5, R0, 0x1 ;  /* 0x00000000050b7211 */ /* 0x001fe200078e08ff */
[----:B------:R-:W-:Y:S01]  /*1b4c0*/  VIADD R14, R14, 0xffffffff ;  /* 0xffffffff0e0e7836 */ /* 0x000fe20000000000 */
[----:B------:R-:W-:Y:S01]  /*1b4d0*/  R2UR UR19, R3 ;  /* 0x00000000031372ca */ /* 0x000fe200000e0000 */
[----:B------:R-:W-:Y:S01]  /*1b4e0*/  UIADD3 UR14, UP0, UR24, 0xf0, URZ ;  /* 0x000000f0180e7890 */ /* 0x000fe2000ff1e03f */
[----:B------:R-:W-:Y:S01]  /*1b4f0*/  R2UR UR9, R8 ;  /* 0x00000000080972ca */ /* 0x000fe200000e0000 */
[----:B------:R-:W-:Y:S01]  /*1b500*/  IMAD.SHL.U32 R11, R11, 0x2000, RZ ;  /* 0x000020000b0b7824 */ /* 0x000fe200078e00ff */
[----:B------:R-:W-:Y:S01]  /*1b510*/  R2UR UR10, R12 ;  /* 0x000000000c0a72ca */ /* 0x000fe200000e0000 */
[----:B------:R-:W-:Y:S01]  /*1b520*/  UIADD3 UR28, UP1, UR24, 0x1f0, URZ ;  /* 0x000001f0181c7890 */ /* 0x000fe2000ff3e03f */
[----:B------:R-:W-:Y:S01]  /*1b530*/  R2UR UR12, R10 ;  /* 0x000000000a0c72ca */ /* 0x000fe200000e0000 */
[----:B------:R-:W-:Y:S01]  /*1b540*/  IMAD R11, R11, 0x2, R16 ;  /* 0x000000020b0b7824 */ /* 0x000fe200078e0210 */
[C---:B------:R-:W-:Y:S01]  /*1b550*/  LEA R16, R5.reuse, R16, 0xf ;  /* 0x0000001005107211 */ /* 0x040fe200078e78ff */
[----:B------:R-:W-:Y:S01]  /*1b560*/  UIADD3.X UR15, URZ, UR25, URZ, UP0, !UPT ;  /* 0x000000193f0f7290 */ /* 0x000fe200087fe43f */
[----:B------:R-:W-:Y:S01]  /*1b570*/  R2UR UR20, R2 ;  /* 0x00000000021472ca */ /* 0x000fe200000e0000 */
[----:B------:R-:W-:Y:S01]  /*1b580*/  VIADD R5, R5, 0x1 ;  /* 0x0000000105057836 */ /* 0x000fe20000000000 */
[----:B------:R-:W-:Y:S01]  /*1b590*/  R2UR UR8, R11 ;  /* 0x000000000b0872ca */ /* 0x000fe200000e0000 */
[----:B------:R-:W-:Y:S01]  /*1b5a0*/  UIADD3.X UR29, URZ, UR25, URZ, UP1, !UPT ;  /* 0x000000193f1d7290 */ /* 0x000fe20008ffe43f */
[----:B------:R-:W-:Y:S01]  /*1b5b0*/  R2UR UR11, R16 ;  /* 0x00000000100b72ca */ /* 0x000fe200000e0000 */
[----:B------:R-:W-:Y:S01]  /*1b5c0*/  UMOV UR21, 0x30000 ;  /* 0x0003000000157882 */ /* 0x000fe20000000000 */
[----:B------:R-:W-:Y:S01]  /*1b5d0*/  ISETP.GT.AND P1, PT, R14, 0x1, PT ;  /* 0x000000010e00780c */ /* 0x000fe20003f24270 */
[----:B------:R-:W-:Y:S01]  /*1b5e0*/  UMOV UR16, 0x0 ;  /* 0x0000000000107882 */ /* 0x000fe20000000000 */
[----:B------:R-:W-:Y:S01]  /*1b5f0*/  UMOV UR17, 0x10000000 ;  /* 0x1000000000117882 */ /* 0x000fe20000000000 */
[----:B------:R-:W-:-:S02]  /*1b600*/  ISETP.NE.AND P0, PT, R5, 0x3, PT ;  /* 0x000000030500780c */ /* 0x000fc40003f05270 */
[----:B------:R-:W-:Y:S02]  /*1b610*/  IADD3 R12, R12, 0x40, RZ ;  /* 0x000000400c0c7810 */ /* 0x000fe40007ffe0ff */
[----:B------:R-:W-:Y:S02]  /*1b620*/  SEL R11, RZ, 0x1, P0 ;  /* 0x00000001ff0b7807 */ /* 0x000fe40000000000 */
[----:B------:R-:W-:Y:S01]  /*1b630*/  UIADD3 UR8, UR8, 0x100, URZ ;  /* 0x0000010008087890 */ /* 0x000fe2000fffe03f */
[----:B------:R-:W-:Y:S01]  /*1b640*/  SEL R5, R5, RZ, P0 ;  /* 0x000000ff05057207 */ /* 0x000fe20000000000 */
[----:B------:R-:W-:Y:S01]  /*1b650*/  UIADD3 UR18, UR11, 0x18100, URZ ;  /* 0x000181000b127890 */ /* 0x000fe2000fffe03f */
[----:B------:R-:W-:Y:S02]  /*1b660*/  LOP3.LUT R4, R4, R11, RZ, 0x3c, !PT ;  /* 0x0000000b04047212 */ /* 0x000fe400078e3cff */
[----:B------:R-:W-:-:S04]  /*1b670*/  UMOV UR11, UR19 ;  /* 0x00000013000b7c82 */ /* 0x000fc80008000000 */
[----:B------:R0:W-:Y:S02]  /*1b680*/  UTMALDG.3D.MULTICAST [UR8], [UR14], UR21, desc[UR16] ;  /* 0x000010080e0073b4 */ /* 0x0001e40008011815 */
[----:B0-----:R-:W-:Y:S01]  /*1b690*/  UMOV UR8, UR18 ;  /* 0x0000001200087c82 */ /* 0x001fe20008000000 */
[----:B------:R-:W-:Y:S02]  /*1b6a0*/  UMOV UR11, UR20 ;  /* 0x00000014000b7c82 */ /* 0x000fe40008000000 */
[----:B------:R0:W-:Y:S02]  /*1b6b0*/  UTMALDG.3D [UR8], [UR28], desc[UR16] ;  /* 0x000010081c0075b4 */ /* 0x0001e40008011000 */
[----:B0-----:R-:W-:Y:S05]  /*1b6c0*/  @P1 BRA `(.L_x_556) ;  /* 0xfffffffc00341947 */ /* 0x001fea000383ffff */
.L_x_553:
[----:B------:R-:W-:Y:S05]  /*1b6d0*/  BSYNC B1 ;  /* 0x0000000000017941 */ /* 0x000fea0003800000 */
.L_x_552:
[----:B------:R-:W2:Y:S01]  /*1b6e0*/  LDL.LU R15, [R1+0x200] ;  /* 0x00020000010f7983 */ /* 0x000ea20000300800 */
[----:B------:R-:W-:Y:S01]  /*1b6f0*/  LOP3.LUT P0, RZ, R9, 0xff, RZ, 0xc0, !PT ;  /* 0x000000ff09ff7812 */ /* 0x000fe2000780c0ff */
[----:B------:R-:W-:Y:S01]  /*1b700*/  VIADD R5, R6, UR7 ;  /* 0x0000000706057c36 */ /* 0x000fe20008000000 */
[----:B------:R-:W-:Y:S01]  /*1b710*/  ULDC.64 UR8, c[0x0][0x650] ;  /* 0x0001940000087ab9 */ /* 0x000fe20000000a00 */
[----:B------:R-:W3:Y:S01]  /*1b720*/  LDL.LU R13, [R1+0x204] ;  /* 0x00020400010d7983 */ /* 0x000ee20000300800 */
[----:B------:R-:W-:Y:S01]  /*1b730*/  IMAD.U32 R2, RZ, RZ, UR7 ;  /* 0x00000007ff027e24 */ /* 0x000fe2000f8e00ff */
[----:B------:R-:W-:Y:S01]  /*1b740*/  UISETP.GE.U32.AND UP0, UPT, UR7, 0x3, UPT ;  /* 0x000000030700788c */ /* 0x000fe2000bf06070 */
[----:B------:R-:W-:Y:S01]  /*1b750*/  BSSY B1, `(.L_x_557) ;  /* 0x0000073000017945 */ /* 0x000fe20003800000 */
[----:B------:R-:W-:Y:S01]  /*1b760*/  IMAD.MOV.U32 R10, RZ, RZ, -0x1 ;  /* 0xffffffffff0a7424 */ /* 0x000fe200078e00ff */
[----:B------:R-:W-:-:S03]  /*1b770*/  PRMT R9, RZ, 0x7610, R9 ;  /* 0x00007610ff097816 */ /* 0x000fc60000000009 */
[----:B------:R-:W-:Y:S02]  /*1b780*/  PLOP3.LUT P1, PT, PT, PT, UP0, 0x80, 0x0 ;  /* 0x000000000000781c */ /* 0x000fe40003f2f008 */
[----:B------:R-:W0:Y:S01]  /*1b790*/  @P0 S2R R0, SR_CgaCtaId ;  /* 0x0000000000000919 */ /* 0x000e220000008800 */
[----:B------:R-:W-:-:S04]  /*1b7a0*/  @P0 MOV R3, 0x400 ;  /* 0x0000040000030802 */ /* 0x000fc80000000f00 */
[----:B0-----:R-:W-:-:S04]  /*1b7b0*/  @P0 LEA R3, R0, R3, 0x18 ;  /* 0x0000000300030211 */ /* 0x001fc800078ec0ff */
[----:B------:R0:W-:Y:S01]  /*1b7c0*/  @P0 SYNCS.ARRIVE.TRANS64.A1T0 RZ, [R3+URZ+0x48], RZ ;  /* 0x000048ff03ff09a7 */ /* 0x0001e2000810003f */
[----:B------:R-:W-:-:S04]  /*1b7d0*/  ISETP.GT.U32.AND P0, PT, R5, 0x2, PT ;  /* 0x000000020500780c */ /* 0x000fc80003f04070 */
[----:B------:R-:W-:Y:S01]  /*1b7e0*/  ISETP.LT.U32.AND P0, PT, R2, 0x3, P0 ;  /* 0x000000030200780c */ /* 0x000fe20000701070 */
[----:B0-----:R-:W-:-:S03]  /*1b7f0*/  IMAD.WIDE.U32 R2, R5, -0x55555555, RZ ;  /* 0xaaaaaaab05027825 */ /* 0x001fc600078e00ff */
[----:B------:R-:W-:Y:S02]  /*1b800*/  SEL R2, RZ, 0x1, !P0 ;  /* 0x00000001ff027807 */ /* 0x000fe40004000000 */
[----:B------:R-:W-:Y:S02]  /*1b810*/  SHF.R.U32.HI R4, RZ, 0x1, R3 ;  /* 0x00000001ff047819 */ /* 0x000fe40000011603 */
[----:B------:R-:W-:Y:S01]  /*1b820*/  LOP3.LUT R7, R7, R2, RZ, 0x3c, !PT ;  /* 0x0000000207077212 */ /* 0x000fe200078e3cff */
[----:B------:R-:W-:Y:S01]  /*1b830*/  IMAD.MOV.U32 R2, RZ, RZ, -0x1 ;  /* 0xffffffffff027424 */ /* 0x000fe200078e00ff */
[----:B------:R-:W-:Y:S01]  /*1b840*/  MOV R3, 0xffffffff ;  /* 0xffffffff00037802 */ /* 0x000fe20000000f00 */
[----:B------:R-:W-:Y:S01]  /*1b850*/  IMAD R6, R4, -0x3, R5 ;  /* 0xfffffffd04067824 */ /* 0x000fe200078e0205 */
[--C-:B------:R-:W-:Y:S02]  /*1b860*/  @P1 LOP3.LUT R7, R7, 0x1, R4.reuse, 0x78, !PT ;  /* 0x0000000107071812 */ /* 0x100fe400078e7804 */
[----:B------:R-:W-:-:S02]  /*1b870*/  PRMT R4, RZ, 0x7610, R4 ;  /* 0x00007610ff047816 */ /* 0x000fc40000000004 */
[----:B---3--:R-:W-:-:S04]  /*1b880*/  IADD3 R13, P0, R13, UR22, RZ ;  /* 0x000000160d0d7c10 */ /* 0x008fc8000ff1e0ff */
[----:B--2---:R-:W-:Y:S01]  /*1b890*/  IADD3.X R15, R15, UR13, RZ, P0, !PT ;  /* 0x0000000d0f0f7c10 */ /* 0x004fe200087fe4ff */
[----:B------:R0:W-:Y:S01]  /*1b8a0*/  STL [R1+0x204], R13 ;  /* 0x0002040d01007387 */ /* 0x0001e20000100800 */
[----:B------:R-:W-:-:S03]  /*1b8b0*/  ISETP.GE.U32.AND P0, PT, R13, UR8, PT ;  /* 0x000000080d007c0c */ /* 0x000fc6000bf06070 */
[----:B------:R0:W-:Y:S01]  /*1b8c0*/  STL [R1+0x200], R15 ;  /* 0x0002000f01007387 */ /* 0x0001e20000100800 */
[----:B------:R-:W-:-:S13]  /*1b8d0*/  ISETP.GE.U32.AND.EX P0, PT, R15, UR9, PT, P0 ;  /* 0x000000090f007c0c */ /* 0x000fda000bf06100 */
[----:B0-----:R-:W-:Y:S05]  /*1b8e0*/  @P0 BRA `(.L_x_558) ;  /* 0x0000000400640947 */ /* 0x001fea0003800000 */
[----:B------:R-:W0:Y:S01]  /*1b8f0*/  S2R R8, SR_CTAID.X ;  /* 0x0000000000087919 */ /* 0x000e220000002500 */
[----:B------:R-:W-:Y:S01]  /*1b900*/  ULDC UR8, c[0x0][0x150] ;  /* 0x0000540000087ab9 */ /* 0x000fe20000000800 */
[----:B------:R-:W1:Y:S01]  /*1b910*/  LDC R3, c[0x0][0x144] ;  /* 0x00005100ff037b82 */ /* 0x000e620000000800 */
[----:B------:R-:W-:Y:S01]  /*1b920*/  UISETP.NE.AND UP0, UPT, UR45, URZ, UPT ;  /* 0x0000003f2d00728c */ /* 0x000fe2000bf05270 */
[----:B------:R-:W2:Y:S01]  /*1b930*/  S2R R5, SR_CTAID.Y ;  /* 0x0000000000057919 */ /* 0x000ea20000002600 */
[----:B------:R-:W-:-:S04]  /*1b940*/  ULDC UR11, c[0x0][0x630] ;  /* 0x00018c00000b7ab9 */ /* 0x000fc80000000800 */
[----:B------:R-:W-:Y:S01]  /*1b950*/  PLOP3.LUT P0, PT, PT, PT, UP0, 0x80, 0x0 ;  /* 0x000000000000781c */ /* 0x000fe20003f0f008 */
[----:B------:R-:W3:Y:S01]  /*1b960*/  LDC R12, c[0x0][0x148] ;  /* 0x00005200ff0c7b82 */ /* 0x000ee20000000800 */
[----:B0-----:R-:W-:Y:S02]  /*1b970*/  I2FP.F32.U32 R2, R8 ;  /* 0x0000000800027245 */ /* 0x001fe40000201000 */
[----:B--2---:R-:W-:-:S03]  /*1b980*/  I2FP.F32.U32 R4, R5 ;  /* 0x0000000500047245 */ /* 0x004fc60000201000 */
[----:B------:R-:W-:Y:S01]  /*1b990*/  FMUL R2, R2, UR8 ;  /* 0x0000000802027c20 */ /* 0x000fe20008400000 */
[----:B------:R-:W-:Y:S02]  /*1b9a0*/  ULDC UR8, c[0x0][0x154] ;  /* 0x0000550000087ab9 */ /* 0x000fe40000000800 */
[----:B------:R-:W-:Y:S01]  /*1b9b0*/  FMUL R10, R4, UR8 ;  /* 0x00000008040a7c20 */ /* 0x000fe20008400000 */
[----:B------:R-:W-:Y:S02]  /*1b9c0*/  ULDC.64 UR8, c[0x0][0x628] ;  /* 0x00018a0000087ab9 */ /* 0x000fe40000000a00 */
[----:B------:R-:W0:Y:S08]  /*1b9d0*/  F2I.U32.TRUNC.NTZ R2, R2 ;  /* 0x0000000200027305 */ /* 0x000e30000020f000 */
[----:B------:R-:W2:Y:S01]  /*1b9e0*/  F2I.U32.TRUNC.NTZ R10, R10 ;  /* 0x0000000a000a7305 */ /* 0x000ea2000020f000 */
[----:B0-----:R-:W-:Y:S01]  /*1b9f0*/  IADD3 R4, -R2, RZ, RZ ;  /* 0x000000ff02047210 */ /* 0x001fe20007ffe1ff */
[----:B------:R-:W-:-:S04]  /*1ba00*/  IMAD.MOV.U32 R2, RZ, RZ, R13 ;  /* 0x000000ffff027224 */ /* 0x000fc800078e000d */
[----:B-1----:R-:W-:Y:S02]  /*1ba10*/  IMAD R8, R3, R4, R8 ;  /* 0x0000000403087224 */ /* 0x002fe400078e0208 */
[----:B--2---:R-:W-:-:S04]  /*1ba20*/  IMAD.MOV R3, RZ, RZ, -R10 ;  /* 0x000000ffff037224 */ /* 0x004fc800078e0a0a */
[----:B---3--:R-:W-:Y:S01]  /*1ba30*/  @P0 IMAD R8, R12, R3, R5 ;  /* 0x000000030c080224 */ /* 0x008fe200078e0205 */
[----:B------:R-:W-:Y:S02]  /*1ba40*/  ISETP.NE.U32.AND P0, PT, RZ, UR8, PT ;  /* 0x00000008ff007c0c */ /* 0x000fe4000bf05070 */
[----:B------:R-:W-:Y:S02]  /*1ba50*/  MOV R3, R15 ;  /* 0x0000000f00037202 */ /* 0x000fe40000000f00 */
[----:B------:R-:W-:-:S13]  /*1ba60*/  ISETP.NE.AND.EX P0, PT, RZ, UR9, PT, P0 ;  /* 0x00000009ff007c0c */ /* 0x000fda000bf05300 */
[----:B------:R-:W-:Y:S05]  /*1ba70*/  @!P0 BRA `(.L_x_559) ;  /* 0x0000000000288947 */ /* 0x000fea0003800000 */
[----:B------:R-:W-:Y:S02]  /*1ba80*/  ULDC UR10, c[0x0][0x634] ;  /* 0x00018d00000a7ab9 */ /* 0x000fe40000000800 */
[----:B------:R-:W-:-:S05]  /*1ba90*/  IADD3 R3, P0, R13, UR10, RZ ;  /* 0x0000000a0d037c10 */ /* 0x000fca000ff1e0ff */
[----:B------:R-:W-:-:S04]  /*1baa0*/  IMAD.X R11, RZ, RZ, R15, P0 ;  /* 0x000000ffff0b7224 */ /* 0x000fc800000e060f */
[----:B------:R-:W-:-:S04]  /*1bab0*/  IMAD.WIDE.U32 R4, R11, UR8, RZ ;  /* 0x000000080b047c25 */ /* 0x000fc8000f8e00ff */
[----:B------:R-:W-:-:S04]  /*1bac0*/  IMAD.WIDE.U32 R4, P0, R3, UR9, R4 ;  /* 0x0000000903047c25 */ /* 0x000fc8000f800004 */
[----:B------:R-:W-:Y:S01]  /*1bad0*/  IMAD.WIDE.U32 R2, R3, UR8, RZ ;  /* 0x0000000803027c25 */ /* 0x000fe2000f8e00ff */
[----:B------:R-:W-:-:S04]  /*1bae0*/  MOV R2, R5 ;  /* 0x0000000500027202 */ /* 0x000fc80000000f00 */
[----:B------:R-:W-:Y:S01]  /*1baf0*/  IADD3 RZ, P1, R3, R4, RZ ;  /* 0x0000000403ff7210 */ /* 0x000fe20007f3e0ff */
[----:B------:R-:W-:-:S04]  /*1bb00*/  IMAD.X R3, RZ, RZ, RZ, P0 ;  /* 0x000000ffff037224 */ /* 0x000fc800000e06ff */
[----:B------:R-:W-:-:S08]  /*1bb10*/  IMAD.WIDE.U32.X R2, R11, UR9, R2, P1 ;  /* 0x000000090b027c25 */ /* 0x000fd000088e0402 */
.L_x_559:
[--C-:B------:R-:W-:Y:S01]  /*1bb20*/  SHF.R.U64 R10, R2, UR11, R3.reuse ;  /* 0x0000000b020a7c19 */ /* 0x100fe20008001203 */
[----:B------:R-:W-:Y:S01]  /*1bb30*/  ULDC.64 UR8, c[0x0][0x620] ;  /* 0x0001880000087ab9 */ /* 0x000fe20000000a00 */
[----:B------:R-:W-:Y:S01]  /*1bb40*/  SHF.R.U32.HI R2, RZ, UR11, R3 ;  /* 0x0000000bff027c19 */ /* 0x000fe20008011603 */
[----:B------:R-:W-:Y:S01]  /*1bb50*/  ULDC.64 UR10, c[0x0][0x640] ;  /* 0x00019000000a7ab9 */ /* 0x000fe20000000a00 */
[----:B------:R-:W-:Y:S02]  /*1bb60*/  IADD3 R11, P0, RZ, -R10, RZ ;  /* 0x8000000aff0b7210 */ /* 0x000fe40007f1e0ff */
[----:B------:R-:W-:-:S03]  /*1bb70*/  MOV R3, R15 ;  /* 0x0000000f00037202 */ /* 0x000fc60000000f00 */
[----:B------:R-:W-:Y:S01]  /*1bb80*/  IMAD.X R2, RZ, RZ, ~R2, P0 ;  /* 0x000000ffff027224 */ /* 0x000fe200000e0e02 */
[----:B------:R-:W-:-:S03]  /*1bb90*/  ISETP.NE.U32.AND P0, PT, RZ, UR10, PT ;  /* 0x0000000aff007c0c */ /* 0x000fc6000bf05070 */
[----:B------:R-:W-:Y:S01]  /*1bba0*/  IMAD R2, R2, UR8, RZ ;  /* 0x0000000802027c24 */ /* 0x000fe2000f8e02ff */
[----:B------:R-:W-:-:S03]  /*1bbb0*/  ISETP.NE.AND.EX P0, PT, RZ, UR11, PT, P0 ;  /* 0x0000000bff007c0c */ /* 0x000fc6000bf05300 */
[----:B------:R-:W-:Y:S02]  /*1bbc0*/  IMAD R5, R11, UR9, R2 ;  /* 0x000000090b057c24 */ /* 0x000fe4000f8e0202 */
[----:B------:R-:W-:-:S04]  /*1bbd0*/  IMAD.MOV.U32 R2, RZ, RZ, R13 ;  /* 0x000000ffff027224 */ /* 0x000fc800078e000d */
[----:B------:R-:W-:Y:S01]  /*1bbe0*/  IMAD.WIDE.U32 R2, R11, UR8, R2 ;  /* 0x000000080b027c25 */ /* 0x000fe2000f8e0002 */
[----:B------:R-:W-:-:S03]  /*1bbf0*/  ULDC UR8, c[0x0][0x618] ;  /* 0x0001860000087ab9 */ /* 0x000fc60000000800 */
[----:B------:R-:W-:-:S05]  /*1bc00*/  IMAD.IADD R3, R3, 0x1, R5 ;  /* 0x0000000103037824 */ /* 0x000fca00078e0205 */
[--C-:B------:R-:W-:Y:S02]  /*1bc10*/  SHF.R.U64 R11, R2, UR8, R3.reuse ;  /* 0x00000008020b7c19 */ /* 0x100fe40008001203 */
[----:B------:R-:W-:Y:S01]  /*1bc20*/  SHF.R.U32.HI R2, RZ, UR8, R3 ;  /* 0x00000008ff027c19 */ /* 0x000fe20008011603 */
[----:B------:R-:W-:-:S03]  /*1bc30*/  ULDC UR8, c[0x0][0x608] ;  /* 0x0001820000087ab9 */ /* 0x000fc60000000800 */
[--C-:B------:R-:W-:Y:S02]  /*1bc40*/  SHF.R.U64 R12, R11, UR8, R2.reuse ;  /* 0x000000080b0c7c19 */ /* 0x100fe40008001202 */
[----:B------:R-:W-:Y:S01]  /*1bc50*/  SHF.R.U32.HI R3, RZ, UR8, R2 ;  /* 0x00000008ff037c19 */ /* 0x000fe20008011602 */
[----:B------:R-:W-:-:S03]  /*1bc60*/  ULDC UR8, c[0x0][0x658] ;  /* 0x0001960000087ab9 */ /* 0x000fc60000000800 */
[--C-:B------:R-:W-:Y:S02]  /*1bc70*/  SHF.R.U64 R13, R12, UR8, R3.reuse ;  /* 0x000000080c0d7c19 */ /* 0x100fe40008001203 */
[----:B------:R-:W-:-:S03]  /*1bc80*/  SHF.R.U32.HI R15, RZ, UR8, R3 ;  /* 0x00000008ff0f7c19 */ /* 0x000fc60008011603 */
[----:B------:R-:W-:Y:S01]  /*1bc90*/  IMAD.MOV.U32 R2, RZ, RZ, R13 ;  /* 0x000000ffff027224 */ /* 0x000fe200078e000d */
[----:B------:R-:W-:Y:S01]  /*1bca0*/  MOV R3, R15 ;  /* 0x0000000f00037202 */ /* 0x000fe20000000f00 */
[----:B------:R-:W-:Y:S06]  /*1bcb0*/  @!P0 BRA `(.L_x_560) ;  /* 0x0000000000288947 */ /* 0x000fec0003800000 */
        /* <DEDUP_REMOVED lines=10> */
.L_x_560:
[----:B------:R-:W-:Y:S01]  /*1bd60*/  ULDC UR8, c[0x0][0x648] ;  /* 0x0001920000087ab9 */ /* 0x000fe20000000800 */
[----:B------:R-:W-:Y:S01]  /*1bd70*/  LOP3.LUT R12, R12, UR6, RZ, 0xc0, !PT ;  /* 0x000000060c0c7c12 */ /* 0x000fe2000f8ec0ff */
[----:B------:R-:W-:Y:S01]  /*1bd80*/  UISETP.NE.AND UP0, UPT, UR45, URZ, UPT ;  /* 0x0000003f2d00728c */ /* 0x000fe2000bf05270 */
[----:B------:R-:W-:Y:S01]  /*1bd90*/  SHF.R.U64 R3, R2, UR8, R3 ;  /* 0x0000000802037c19 */ /* 0x000fe20008001203 */
[----:B------:R-:W-:Y:S01]  /*1bda0*/  ULDC UR8, c[0x0][0x638] ;  /* 0x00018e0000087ab9 */ /* 0x000fe20000000800 */
[----:B------:R-:W-:-:S03]  /*1bdb0*/  IMAD.MOV.U32 R4, RZ, RZ, 0x1 ;  /* 0x00000001ff047424 */ /* 0x000fc600078e00ff */
[----:B------:R-:W-:Y:S01]  /*1bdc0*/  IMAD.MOV R2, RZ, RZ, -R3 ;  /* 0x000000ffff027224 */ /* 0x000fe200078e0a03 */
[----:B------:R-:W-:Y:S01]  /*1bdd0*/  PLOP3.LUT P0, PT, PT, PT, UP0, 0x40, 0x0 ;  /* 0x000000000000781c */ /* 0x000fe20003f0e808 */
[----:B------:R-:W-:Y:S01]  /*1bde0*/  IMAD R5, R3, UR5, R12 ;  /* 0x0000000503057c24 */ /* 0x000fe2000f8e020c */
[----:B------:R-:W-:Y:S01]  /*1bdf0*/  PLOP3.LUT P1, PT, PT, PT, UP0, 0x40, 0x0 ;  /* 0x000000000000781c */ /* 0x000fe20003f2e808 */
[----:B------:R-:W-:Y:S01]  /*1be00*/  IMAD R13, R2, UR8, R13 ;  /* 0x00000008020d7c24 */ /* 0x000fe2000f8e020d */
[----:B------:R-:W-:Y:S01]  /*1be10*/  ULDC UR8, c[0x0][0x610] ;  /* 0x0001840000087ab9 */ /* 0x000fe20000000800 */
[----:B------:R-:W-:Y:S01]  /*1be20*/  LOP3.LUT R2, R11, UR4, RZ, 0xc0, !PT ;  /* 0x000000040b027c12 */ /* 0x000fe2000f8ec0ff */
[----:B------:R-:W-:Y:S01]  /*1be30*/  IMAD R8, R5, UR8, R8 ;  /* 0x0000000805087c24 */ /* 0x000fe2000f8e0208 */
[----:B------:R-:W-:-:S03]  /*1be40*/  ULDC UR8, c[0x0][0x600] ;  /* 0x0001800000087ab9 */ /* 0x000fc60000000800 */
[----:B------:R-:W-:-:S05]  /*1be50*/  IMAD R13, R13, UR8, R2 ;  /* 0x000000080d0d7c24 */ /* 0x000fca000f8e0202 */
[----:B------:R-:W-:Y:S02]  /*1be60*/  SEL R2, R13, R8, P0 ;  /* 0x000000080d027207 */ /* 0x000fe40000000000 */
[----:B------:R-:W-:-:S07]  /*1be70*/  SEL R3, R8, R13, P1 ;  /* 0x0000000d08037207 */ /* 0x000fce0000800000 */
.L_x_558:
[----:B------:R-:W-:Y:S05]  /*1be80*/  BSYNC B1 ;  /* 0x0000000000017941 */ /* 0x000fea0003800000 */
.L_x_557:
[----:B------:R-:W-:-:S13]  /*1be90*/  LOP3.LUT P0, RZ, R4, 0xff, RZ, 0xc0, !PT ;  /* 0x000000ff04ff7812 */ /* 0x000fda000780c0ff */
[----:B------:R-:W-:Y:S05]  /*1bea0*/  @P0 BRA `(.L_x_561) ;  /* 0xfffffff400040947 */ /* 0x000fea000383ffff */
[----:B------:R-:W-:Y:S05]  /*1beb0*/  BSYNC B0 ;  /* 0x0000000000007941 */ /* 0x000fea0003800000 */
.L_x_550:
[----:B------:R-:W-:-:S03]  /*1bec0*/  UMOV UR8, 0xffffffff ;  /* 0xffffffff00087882 */ /* 0x000fc60000000000 */
[----:B------:R-:W-:Y:S05]  /*1bed0*/  BRA.DIV UR8, `(.L_x_562) ;  /* 0x0000000208f47947 */ /* 0x000fea000b800000 */
[----:B------:R-:W-:-:S13]  /*1bee0*/  ELECT P6, URZ, PT ;  /* 0x00000000003f782f */ /* 0x000fda00038c0000 */
.L_x_575:
[----:B------:R-:W-:Y:S04]  /*1bef0*/  BSSY B0, `(.L_x_563) ;  /* 0x0000023000007945 */ /* 0x000fe80003800000 */
[----:B------:R-:W-:Y:S05]  /*1bf00*/  @!P6 BRA `(.L_x_564) ;  /* 0x000000000084e947 */ /* 0x000fea0003800000 */
[----:B------:R-:W-:-:S04]  /*1bf10*/  ULOP3.LUT UR8, UR40, 0x2, URZ, 0xfc, !UPT ;  /* 0x0000000228087892 */ /* 0x000fc8000f8efc3f */
[----:B------:R-:W-:-:S06]  /*1bf20*/  UISETP.NE.AND UP0, UPT, UR8, 0x3, UPT ;  /* 0x000000030800788c */ /* 0x000fcc000bf05270 */
[----:B------:R-:W-:-:S13]  /*1bf30*/  PLOP3.LUT P0, PT, PT, PT, UP0, 0x80, 0x0 ;  /* 0x000000000000781c */ /* 0x000fda0003f0f008 */
[----:B------:R-:W-:Y:S05]  /*1bf40*/  @!P0 BRA `(.L_x_565) ;  /* 0x0000000000048947 */ /* 0x000fea0003800000 */
[----:B------:R-:W-:Y:S01]  /*1bf50*/  BPT.TRAP 0x1 ;  /* 0x000000040000795c */ /* 0x000fe20000300000 */
.L_x_565:
[----:B------:R-:W0:Y:S01]  /*1bf60*/  S2R R3, SR_CgaCtaId ;  /* 0x0000000000037919 */ /* 0x000e220000008800 */
[----:B------:R-:W-:-:S04]  /*1bf70*/  MOV R0, 0x400 ;  /* 0x0000040000007802 */ /* 0x000fc80000000f00 */
[----:B0-----:R-:W-:Y:S02]  /*1bf80*/  LEA R3, R3, R0, 0x18 ;  /* 0x0000000003037211 */ /* 0x001fe400078ec0ff */
[----:B------:R-:W-:Y:S02]  /*1bf90*/  SHF.L.U32 R0, R7, 0x1f, RZ ;  /* 0x0000001f07007819 */ /* 0x000fe400000006ff */
[----:B------:R-:W-:-:S05]  /*1bfa0*/  IADD3 R3, R3, 0x18, RZ ;  /* 0x0000001803037810 */ /* 0x000fca0007ffe0ff */
[----:B------:R-:W-:-:S04]  /*1bfb0*/  IMAD R5, R6, 0x8, R3 ;  /* 0x0000000806057824 */ /* 0x000fc800078e0203 */
[----:B------:R-:W0:Y:S02]  /*1bfc0*/  SYNCS.PHASECHK.TRANS64.TRYWAIT P0, [R5+URZ], R0 ;  /* 0x00000000050075a7 */ /* 0x000e24000800017f */
[----:B0-----:R-:W-:Y:S05]  /*1bfd0*/  @!P0 BRA `(.L_x_566) ;  /* 0x0000000000d48947 */ /* 0x001fea0003800000 */
.L_x_576:
[----:B------:R-:W-:-:S05]  /*1bfe0*/  VIADD R6, R6, 0x1 ;  /* 0x0000000106067836 */ /* 0x000fca0000000000 */
[----:B------:R-:W-:-:S04]  /*1bff0*/  ISETP.NE.AND P0, PT, R6, 0x3, PT ;  /* 0x000000030600780c */ /* 0x000fc80003f05270 */
[----:B0-----:R-:W-:Y:S02]  /*1c000*/  SEL R0, RZ, 0x1, P0 ;  /* 0x00000001ff007807 */ /* 0x001fe40000000000 */
[----:B------:R-:W-:Y:S02]  /*1c010*/  SEL R6, R6, RZ, P0 ;  /* 0x000000ff06067207 */ /* 0x000fe40000000000 */
[----:B------:R-:W-:Y:S02]  /*1c020*/  LOP3.LUT R7, R7, R0, RZ, 0x3c, !PT ;  /* 0x0000000007077212 */ /* 0x000fe400078e3cff */
[----:B------:R-:W-:Y:S02]  /*1c030*/  LEA R5, R6, R3, 0x3 ;  /* 0x0000000306057211 */ /* 0x000fe400078e18ff */
[----:B------:R-:W-:-:S04]  /*1c040*/  SHF.L.U32 R0, R7, 0x1f, RZ ;  /* 0x0000001f07007819 */ /* 0x000fc800000006ff */
[----:B------:R-:W0:Y:S02]  /*1c050*/  SYNCS.PHASECHK.TRANS64.TRYWAIT P0, [R5+URZ], R0 ;  /* 0x00000000050075a7 */ /* 0x000e24000800017f */
[----:B0-----:R-:W-:Y:S05]  /*1c060*/  @!P0 BRA `(.L_x_567) ;  /* 0x0000000000c48947 */ /* 0x001fea0003800000 */
.L_x_577:
[----:B0-----:R-:W-:-:S05]  /*1c070*/  VIADD R0, R6, 0x1 ;  /* 0x0000000106007836 */ /* 0x001fca0000000000 */
[----:B------:R-:W-:-:S04]  /*1c080*/  ISETP.NE.AND P0, PT, R0, 0x3, PT ;  /* 0x000000030000780c */ /* 0x000fc80003f05270 */
[----:B------:R-:W-:Y:S02]  /*1c090*/  SEL R2, RZ, 0x1, P0 ;  /* 0x00000001ff027807 */ /* 0x000fe40000000000 */
[----:B------:R-:W-:Y:S02]  /*1c0a0*/  SEL R0, R0, RZ, P0 ;  /* 0x000000ff00007207 */ /* 0x000fe40000000000 */
[----:B------:R-:W-:-:S03]  /*1c0b0*/  LOP3.LUT R2, R7, R2, RZ, 0x3c, !PT ;  /* 0x0000000207027212 */ /* 0x000fc600078e3cff */
[----:B------:R-:W-:Y:S01]  /*1c0c0*/  IMAD R3, R0, 0x8, R3 ;  /* 0x0000000800037824 */ /* 0x000fe200078e0203 */
[----:B------:R-:W-:-:S07]  /*1c0d0*/  SHF.L.U32 R0, R2, 0x1f, RZ ;  /* 0x0000001f02007819 */ /* 0x000fce00000006ff */
.L_x_568:
[----:B0-----:R0:W1:Y:S02]  /*1c0e0*/  SYNCS.PHASECHK.TRANS64.TRYWAIT P0, [R3+URZ], R0 ;  /* 0x00000000030075a7 */ /* 0x001064000800017f */
[----:B-1----:R-:W-:Y:S05]  /*1c0f0*/  @!P0 NANOSLEEP.SYNCS 0x989680 ;  /* 0x009896800000895d */ /* 0x002fea0003900000 */
[----:B------:R-:W1:Y:S02]  /*1c100*/  @!P0 SYNCS.PHASECHK.TRANS64 P0, [R3+URZ], R0 ;  /* 0x00000000030085a7 */ /* 0x000e64000800007f */
[----:B-1----:R-:W-:Y:S05]  /*1c110*/  @!P0 BRA `(.L_x_568) ;  /* 0xfffffffc00f08947 */ /* 0x002fea000383ffff */
.L_x_564:
[----:B------:R-:W-:Y:S05]  /*1c120*/  BSYNC B0 ;  /* 0x0000000000007941 */ /* 0x000fea0003800000 */
.L_x_563:
[----:B------:R-:W-:Y:S05]  /*1c130*/  EXIT ;  /* 0x000000000000794d */ /* 0x000fea0003800000 */
.L_x_21:
[----:B-1----:R1:W2:Y:S02]  /*1c140*/  SYNCS.PHASECHK.TRANS64.TRYWAIT P1, [R4+URZ], R3 ;  /* 0x00000003040075a7 */ /* 0x0022a4000802017f */
[----:B--2---:R-:W-:Y:S05]  /*1c150*/  @!P1 NANOSLEEP.SYNCS 0x989680 ;  /* 0x009896800000995d */ /* 0x004fea0003900000 */
[----:B------:R-:W2:Y:S02]  /*1c160*/  @!P1 SYNCS.PHASECHK.TRANS64 P1, [R4+URZ], R3 ;  /* 0x00000003040095a7 */ /* 0x000ea4000802007f */
[----:B--2---:R-:W-:Y:S05]  /*1c170*/  @!P1 BRA `(.L_x_21) ;  /* 0xfffffffc00f09947 */ /* 0x004fea000383ffff */
[----:B------:R-:W-:Y:S05]  /*1c180*/  BRA `(.L_x_20) ;  /* 0xfffffe5400387947 */ /* 0x000fea000383ffff */
.L_x_26:
[----:B-1----:R1:W2:Y:S02]  /*1c190*/  SYNCS.PHASECHK.TRANS64.TRYWAIT P1, [R4+URZ], R5 ;  /* 0x00000005040075a7 */ /* 0x0022a4000802017f */
[----:B--2---:R-:W-:Y:S05]  /*1c1a0*/  @!P1 NANOSLEEP.SYNCS 0x989680 ;  /* 0x009896800000995d */ /* 0x004fea0003900000 */
[----:B------:R-:W2:Y:S02]  /*1c1b0*/  @!P1 SYNCS.PHASECHK.TRANS64 P1, [R4+URZ], R5 ;  /* 0x00000005040095a7 */ /* 0x000ea4000802007f */
[----:B--2---:R-:W-:Y:S05]  /*1c1c0*/  @!P1 BRA `(.L_x_26) ;  /* 0xfffffffc00f09947 */ /* 0x004fea000383ffff */
[----:B------:R-:W-:Y:S05]  /*1c1d0*/  BRA `(.L_x_25) ;  /* 0xfffffe8800c87947 */ /* 0x000fea000383ffff */
.L_x_551:
[----:B------:R-:W-:Y:S01]  /*1c1e0*/  BSSY B1, `(.L_x_569) ;  /* 0x0000006000017945 */ /* 0x000fe20003800000 */
[----:B------:R-:W-:-:S07]  /*1c1f0*/  MOV R15, 0xffffffff ;  /* 0xffffffff000f7802 */ /* 0x000fce0000000f00 */
[----:B------:R-:W-:Y:S05]  /*1c200*/  WARPSYNC.COLLECTIVE R15, `(.L_x_570) ;  /* 0x000000000f0c7348 */ /* 0x000fea0003c00000 */
[----:B------:R-:W-:Y:S02]  /*1c210*/  ELECT P6, UR62, PT ;  /* 0x00000000003e782f */ /* 0x000fe400038c0000 */
[----:B------:R-:W-:Y:S01]  /*1c220*/  MOV R14, UR62 ;  /* 0x0000003e000e7c02 */ /* 0x000fe20008000f00 */
[----:B------:R-:W-:Y:S10]  /*1c230*/  ENDCOLLECTIVE ;  /* 0x000000000000791b */ /* 0x000ff40003800000 */
.L_x_570:
[----:B------:R-:W-:Y:S05]  /*1c240*/  BSYNC B1 ;  /* 0x0000000000017941 */ /* 0x000fea0003800000 */
.L_x_569:
[----:B------:R-:W-:Y:S05]  /*1c250*/  BRA `(.L_x_571) ;  /* 0xfffffff000247947 */ /* 0x000fea000383ffff */
.L_x_554:
[----:B0-----:R0:W2:Y:S02]  /*1c260*/  SYNCS.PHASECHK.TRANS64.TRYWAIT P0, [R8+URZ+0x18], R11 ;  /* 0x0000180b080075a7 */ /* 0x0010a4000800017f */
[----:B--2---:R-:W-:Y:S05]  /*1c270*/  @!P0 NANOSLEEP.SYNCS 0x989680 ;  /* 0x009896800000895d */ /* 0x004fea0003900000 */
[----:B------:R-:W2:Y:S02]  /*1c280*/  @!P0 SYNCS.PHASECHK.TRANS64 P0, [R8+URZ+0x18], R11 ;  /* 0x0000180b080085a7 */ /* 0x000ea4000800007f */
[----:B--2---:R-:W-:Y:S05]  /*1c290*/  @!P0 BRA `(.L_x_554) ;  /* 0xfffffffc00f08947 */ /* 0x004fea000383ffff */
[----:B------:R-:W-:Y:S05]  /*1c2a0*/  BRA `(.L_x_572) ;  /* 0xfffffff000687947 */ /* 0x000fea000383ffff */
.L_x_562:
[----:B------:R-:W-:Y:S01]  /*1c2b0*/  BSSY B0, `(.L_x_573) ;  /* 0x0000006000007945 */ /* 0x000fe20003800000 */
[----:B------:R-:W-:-:S07]  /*1c2c0*/  IMAD.MOV.U32 R15, RZ, RZ, -0x1 ;  /* 0xffffffffff0f7424 */ /* 0x000fce00078e00ff */
[----:B------:R-:W-:Y:S05]  /*1c2d0*/  WARPSYNC.COLLECTIVE R15, `(.L_x_574) ;  /* 0x000000000f0c7348 */ /* 0x000fea0003c00000 */
[----:B------:R-:W-:Y:S02]  /*1c2e0*/  ELECT P6, UR62, PT ;  /* 0x00000000003e782f */ /* 0x000fe400038c0000 */
[----:B------:R-:W-:Y:S01]  /*1c2f0*/  MOV R14, UR62 ;  /* 0x0000003e000e7c02 */ /* 0x000fe20008000f00 */
[----:B------:R-:W-:Y:S10]  /*1c300*/  ENDCOLLECTIVE ;  /* 0x000000000000791b */ /* 0x000ff40003800000 */
.L_x_574:
[----:B------:R-:W-:Y:S05]  /*1c310*/  BSYNC B0 ;  /* 0x0000000000007941 */ /* 0x000fea0003800000 */
.L_x_573:
[----:B------:R-:W-:Y:S05]  /*1c320*/  BRA `(.L_x_575) ;  /* 0xfffffff800f07947 */ /* 0x000fea000383ffff */
.L_x_566:
[----:B0-----:R0:W1:Y:S02]  /*1c330*/  SYNCS.PHASECHK.TRANS64.TRYWAIT P0, [R5+URZ], R0 ;  /* 0x00000000050075a7 */ /* 0x001064000800017f */
[----:B-1----:R-:W-:Y:S05]  /*1c340*/  @!P0 NANOSLEEP.SYNCS 0x989680 ;  /* 0x009896800000895d */ /* 0x002fea0003900000 */
[----:B------:R-:W1:Y:S02]  /*1c350*/  @!P0 SYNCS.PHASECHK.TRANS64 P0, [R5+URZ], R0 ;  /* 0x00000000050085a7 */ /* 0x000e64000800007f */
[----:B-1----:R-:W-:Y:S05]  /*1c360*/  @!P0 BRA `(.L_x_566) ;  /* 0xfffffffc00f08947 */ /* 0x002fea000383ffff */
[----:B------:R-:W-:Y:S05]  /*1c370*/  BRA `(.L_x_576) ;  /* 0xfffffffc00187947 */ /* 0x000fea000383ffff */
.L_x_567:
[----:B0-----:R0:W1:Y:S02]  /*1c380*/  SYNCS.PHASECHK.TRANS64.TRYWAIT P0, [R5+URZ], R0 ;  /* 0x00000000050075a7 */ /* 0x001064000800017f */
[----:B-1----:R-:W-:Y:S05]  /*1c390*/  @!P0 NANOSLEEP.SYNCS 0x989680 ;  /* 0x009896800000895d */ /* 0x002fea0003900000 */
[----:B------:R-:W1:Y:S02]  /*1c3a0*/  @!P0 SYNCS.PHASECHK.TRANS64 P0, [R5+URZ], R0 ;  /* 0x00000000050085a7 */ /* 0x000e64000800007f */
[----:B-1----:R-:W-:Y:S05]  /*1c3b0*/  @!P0 BRA `(.L_x_567) ;  /* 0xfffffffc00f08947 */ /* 0x002fea000383ffff */
[----:B------:R-:W-:Y:S05]  /*1c3c0*/  BRA `(.L_x_577) ;  /* 0xfffffffc00287947 */ /* 0x000fea000383ffff */
.L_x_578:
[----:B------:R-:W-:-:S00]  /*1c3d0*/  BRA `(.L_x_578) ;  /* 0xfffffffc00fc7947 */ /* 0x000fc0000383ffff */
[----:B------:R-:W-:-:S00]  /*1c3e0*/  NOP ;  /* 0x0000000000007918 */ /* 0x000fc00000000000 */
        /* <DEDUP_REMOVED lines=9> */
.L_x_579:


//--------------------- .nv.global.init           --------------------------
	.section	.nv.global.init,"aw",@progbits
.nv.global.init:
	.type		$str$22,@object
	.size		$str$22,($str$23 - $str$22)
$str$22:
        /*0000*/ 	.byte	0x6b, 0x5f, 0x74, 0x69, 0x6c, 0x65, 0x5f, 0x63, 0x6f, 0x75, 0x6e, 0x74, 0x20, 0x3e, 0x3d, 0x20
        /*0010*/ 	.byte	0x31, 0x00
	.type		$str$23,@object
	.size		$str$23,(__unnamed_1 - $str$23)
$str$23:
        /*0012*/ 	.byte	0x2f, 0x74, 0x6d, 0x70, 0x2f, 0x63, 0x75, 0x74, 0x6c, 0x61, 0x73, 0x73, 0x5f, 0x73, 0x77, 0x65
        /*0022*/ 	.byte	0x65, 0x70, 0x5f, 0x73, 0x72, 0x63, 0x2f, 0x69, 0x6e, 0x63, 0x6c, 0x75, 0x64, 0x65, 0x2f, 0x63
        /*0032*/ 	.byte	0x75, 0x74, 0x6c, 0x61, 0x73, 0x73, 0x2f, 0x67, 0x65, 0x6d, 0x6d, 0x2f, 0x63, 0x6f, 0x6c, 0x6c
        /*0042*/ 	.byte	0x65, 0x63, 0x74, 0x69, 0x76, 0x65, 0x2f, 0x73, 0x6d, 0x39, 0x30, 0x5f, 0x6d, 0x6d, 0x61, 0x5f
        /*0052*/ 	.byte	0x74, 0x6d, 0x61, 0x5f, 0x67, 0x6d, 0x6d, 0x61, 0x5f, 0x73, 0x73, 0x5f, 0x77, 0x61, 0x72, 0x70
        /*0062*/ 	.byte	0x73, 0x70, 0x65, 0x63, 0x69, 0x61, 0x6c, 0x69, 0x7a, 0x65, 0x64, 0x2e, 0x68, 0x70, 0x70, 0x00
	.type		__unnamed_1,@object
	.size		__unnamed_1,(.L_0 - __unnamed_1)
__unnamed_1:
        /* <DEDUP_REMOVED lines=181> */
        /*0bc2*/ 	.byte	0x65, 0x6e, 0x74, 0x69, 0x74, 0x79, 0x5d, 0x00
.L_0:


//--------------------- .nv.shared._ZN7cutlass13device_kernelINS_4gemm6kernel13GemmUniversalIN4cute5tupleIJiiiiEEENS1_10collective13CollectiveMmaINS1_34MainloopSm90TmaGmmaWarpSpecializedILi3ENS5_IJNS4_1CILi1EEENSA_ILi2EEESB_EEENS1_35KernelTmaWarpSpecializedCooperativeEEENS5_IJNSA_ILi256EEESG_NSA_ILi64EEEEEENS_6half_tENS5_IJlSB_lEEESJ_SK_NS4_8TiledMMAINS4_8MMA_AtomIJNS4_4SM904GMMA26MMA_64x256x16_F32F16F16_SSILNSO_5MajorE0ELSQ_0ELNSO_7ScaleInE1ELSR_1EEEEEENS4_6LayoutINS5_IJSC_SB_SB_EEENS5_IJSB_NSA_ILi0EEESW_EEEEENS5_IJNS4_10UnderscoreESZ_SZ_EEEEENS4_23SM90_TMA_LOAD_MULTICASTENS4_14ComposedLayoutINS4_7SwizzleILi3ELi4ELi3EEENS4_18smem_ptr_flag_bitsILi16EEENSU_INS5_IJNSA_ILi8EEESH_EEENS5_IJSH_SB_EEEEEEEvNS4_8identityENS4_13SM90_TMA_LOADES1C_vS1D_EENS_8epilogue10collective6detail29Sm90TmaWarpSpecializedAdapterINS1H_15DefaultEpilogueISJ_SK_SK_NS1G_6thread17LinearCombinationISJ_Li1EffLNS1L_9ScaleType4KindE0ELNS_15FloatRoundStyleE2ESJ_EENS1_15EpilogueDefaultEEEEEvvEEEEvNT_6ParamsE --------------------------
	.section	.nv.shared._ZN7cutlass13device_kernelINS_4gemm6kernel13GemmUniversalIN4cute5tupleIJiiiiEEENS1_10collective13CollectiveMmaINS1_34MainloopSm90TmaGmmaWarpSpecializedILi3ENS5_IJNS4_1CILi1EEENSA_ILi2EEESB_EEENS1_35KernelTmaWarpSpecializedCooperativeEEENS5_IJNSA_ILi256EEESG_NSA_ILi64EEEEEENS_6half_tENS5_IJlSB_lEEESJ_SK_NS4_8TiledMMAINS4_8MMA_AtomIJNS4_4SM904GMMA26MMA_64x256x16_F32F16F16_SSILNSO_5MajorE0ELSQ_0ELNSO_7ScaleInE1ELSR_1EEEEEENS4_6LayoutINS5_IJSC_SB_SB_EEENS5_IJSB_NSA_ILi0EEESW_EEEEENS5_IJNS4_10UnderscoreESZ_SZ_EEEEENS4_23SM90_TMA_LOAD_MULTICASTENS4_14ComposedLayoutINS4_7SwizzleILi3ELi4ELi3EEENS4_18smem_ptr_flag_bitsILi16EEENSU_INS5_IJNSA_ILi8EEESH_EEENS5_IJSH_SB_EEEEEEEvNS4_8identityENS4_13SM90_TMA_LOADES1C_vS1D_EENS_8epilogue10collective6detail29Sm90TmaWarpSpecializedAdapterINS1H_15DefaultEpilogueISJ_SK_SK_NS1G_6thread17LinearCombinationISJ_Li1EffLNS1L_9ScaleType4KindE0ELNS_15FloatRoundStyleE2ESJ_EENS1_15EpilogueDefaultEEEEEvvEEEEvNT_6ParamsE,"aw",@nobits
	.sectionflags	@""
	.align	16
	.zero		1024


//--------------------- .nv.shared.reserved.0     --------------------------
	.section	.nv.shared.reserved.0,"aw",@nobits
	.weak		__nv_reservedSMEM_offset_0_alias
	.size		__nv_reservedSMEM_offset_0_alias, 0, 0
	.other		__nv_reservedSMEM_offset_0_alias,@"STO_CUDA_RESERVED_SHARED STV_DEFAULT"
__nv_reservedSMEM_offset_0_alias:
	.zero		0


//--------------------- .nv.global                --------------------------
	.section	.nv.global,"aw",@nobits
.nv.global:
	.type		_ZN40_INTERNAL_f0774ec3_4_k_cu_9e196595_257164cute1_E,@object
	.size		_ZN40_INTERNAL_f0774ec3_4_k_cu_9e196595_257164cute1_E,(_ZN40_INTERNAL_f0774ec3_4_k_cu_9e196595_257164cuda3std3__45__cpo6cbeginE - _ZN40_INTERNAL_f0774ec3_4_k_cu_9e196595_257164cute1_E)
_ZN40_INTERNAL_f0774ec3_4_k_cu_9e196595_257164cute1_E:
	.zero		1
	.type		_ZN40_INTERNAL_f0774ec3_4_k_cu_9e196595_257164cuda3std3__45__cpo6cbeginE,@object
	.size		_ZN40_INTERNAL_f0774ec3_4_k_cu_9e196595_257164cuda3std3__45__cpo6cbeginE,(_ZN40_INTERNAL_f0774ec3_4_k_cu_9e196595_257164cuda3std3__48in_placeE - _ZN40_INTERNAL_f0774ec3_4_k_cu_9e196595_257164cuda3std3__45__cpo6cbeginE)
_ZN40_INTERNAL_f0774ec3_4_k_cu_9e196595_257164cuda3std3__45__cpo6cbeginE:
	.zero		1
	.type		_ZN40_INTERNAL_f0774ec3_4_k_cu_9e196595_257164cuda3std3__48in_placeE,@object
	.size		_ZN40_INTERNAL_f0774ec3_4_k_cu_9e196595_257164cuda3std3__48in_placeE,(_ZN40_INTERNAL_f0774ec3_4_k_cu_9e196595_257164cuda3std6ranges3__45__cpo9iter_moveE - _ZN40_INTERNAL_f0774ec3_4_k_cu_9e196595_257164cuda3std3__48in_placeE)
_ZN40_INTERNAL_f0774ec3_4_k_cu_9e196595_257164cuda3std3__48in_placeE:
	.zero		1
	.type		_ZN40_INTERNAL_f0774ec3_4_k_cu_9e196595_257164cuda3std6ranges3__45__cpo9iter_moveE,@object
	.size		_ZN40_INTERNAL_f0774ec3_4_k_cu_9e196595_257164cuda3std6ranges3__45__cpo9iter_moveE,(_ZN40_INTERNAL_f0774ec3_4_k_cu_9e196595_257164cuda3std3__45__cpo5beginE - _ZN40_INTERNAL_f0774ec3_4_k_cu_9e196595_257164cuda3std6ranges3__45__cpo9iter_moveE)
_ZN40_INTERNAL_f0774ec3_4_k_cu_9e196595_257164cuda3std6ranges3__45__cpo9iter_moveE:
	.zero		1
	.type		_ZN40_INTERNAL_f0774ec3_4_k_cu_9e196595_257164cuda3std3__45__cpo5beginE,@object
	.size		_ZN40_INTERNAL_f0774ec3_4_k_cu_9e196595_257164cuda3std3__45__cpo5beginE,(_ZN40_INTERNAL_f0774ec3_4_k_cu_9e196595_257164cuda3std3__442_GLOBAL__N__f0774ec3_4_k_cu_9e196595_257166ignoreE - _ZN40_INTERNAL_f0774ec3_4_k_cu_9e196595_257164cuda3std3__45__cpo5beginE)
_ZN40_INTERNAL_f0774ec3_4_k_cu_9e196595_257164cuda3std3__45__cpo5beginE:
	.zero		1
	.type		_ZN40_INTERNAL_f0774ec3_4_k_cu_9e196595_257164cuda3std3__442_GLOBAL__N__f0774ec3_4_k_cu_9e196595_257166ignoreE,@object
	.size		_ZN40_INTERNAL_f0774ec3_4_k_cu_9e196595_257164cuda3std3__442_GLOBAL__N__f0774ec3_4_k_cu_9e196595_257166ignoreE,(_ZN40_INTERNAL_f0774ec3_4_k_cu_9e196595_257164cute7productE - _ZN40_INTERNAL_f0774ec3_4_k_cu_9e196595_257164cuda3std3__442_GLOBAL__N__f0774ec3_4_k_cu_9e196595_257166ignoreE)
_ZN40_INTERNAL_f0774ec3_4_k_cu_9e196595_257164cuda3std3__442_GLOBAL__N__f0774ec3_4_k_cu_9e196595_257166ignoreE:
	.zero		1
	.type		_ZN40_INTERNAL_f0774ec3_4_k_cu_9e196595_257164cute7productE,@object
	.size		_ZN40_INTERNAL_f0774ec3_4_k_cu_9e196595_257164cute7productE,(_ZN40_INTERNAL_f0774ec3_4_k_cu_9e196595_257164cuda3std3__45__cpo3endE - _ZN40_INTERNAL_f0774ec3_4_k_cu_9e196595_257164cute7productE)
_ZN40_INTERNAL_f0774ec3_4_k_cu_9e196595_257164cute7productE:
	.zero		1
	.type		_ZN40_INTERNAL_f0774ec3_4_k_cu_9e196595_257164cuda3std3__45__cpo3endE,@object
	.size		_ZN40_INTERNAL_f0774ec3_4_k_cu_9e196595_257164cuda3std3__45__cpo3endE,(_ZN40_INTERNAL_f0774ec3_4_k_cu_9e196595_257164cuda3std3__419piecewise_constructE - _ZN40_INTERNAL_f0774ec3_4_k_cu_9e196595_257164cuda3std3__45__cpo3endE)
_ZN40_INTERNAL_f0774ec3_4_k_cu_9e196595_257164cuda3std3__45__cpo3endE:
	.zero		1
	.type		_ZN40_INTERNAL_f0774ec3_4_k_cu_9e196595_257164cuda3std3__419piecewise_constructE,@object
	.size		_ZN40_INTERNAL_f0774ec3_4_k_cu_9e196595_257164cuda3std3__419piecewise_constructE,(_ZN40_INTERNAL_f0774ec3_4_k_cu_9e196595_257164cuda3std3__45__cpo4cendE - _ZN40_INTERNAL_f0774ec3_4_k_cu_9e196595_257164cuda3std3__419piecewise_constructE)
_ZN40_INTERNAL_f0774ec3_4_k_cu_9e196595_257164cuda3std3__419piecewise_constructE:
	.zero		1
	.type		_ZN40_INTERNAL_f0774ec3_4_k_cu_9e196595_257164cuda3std3__45__cpo4cendE,@object
	.size		_ZN40_INTERNAL_f0774ec3_4_k_cu_9e196595_257164cuda3std3__45__cpo4cendE,(_ZN40_INTERNAL_f0774ec3_4_k_cu_9e196595_257164cuda3std6ranges3__45__cpo4swapE - _ZN40_INTERNAL_f0774ec3_4_k_cu_9e196595_257164cuda3std3__45__cpo4cendE)
_ZN40_INTERNAL_f0774ec3_4_k_cu_9e196595_257164cuda3std3__45__cpo4cendE:
	.zero		1
	.type		_ZN40_INTERNAL_f0774ec3_4_k_cu_9e196595_257164cuda3std6ranges3__45__cpo4swapE,@object
	.size		_ZN40_INTERNAL_f0774ec3_4_k_cu_9e196595_257164cuda3std6ranges3__45__cpo4swapE,(.L_8 - _ZN40_INTERNAL_f0774ec3_4_k_cu_9e196595_257164cuda3std6ranges3__45__cpo4swapE)
_ZN40_INTERNAL_f0774ec3_4_k_cu_9e196595_257164cuda3std6ranges3__45__cpo4swapE:
	.zero		1
.L_8:


//--------------------- .nv.constant0._ZN7cutlass13device_kernelINS_4gemm6kernel13GemmUniversalIN4cute5tupleIJiiiiEEENS1_10collective13CollectiveMmaINS1_34MainloopSm90TmaGmmaWarpSpecializedILi3ENS5_IJNS4_1CILi1EEENSA_ILi2EEESB_EEENS1_35KernelTmaWarpSpecializedCooperativeEEENS5_IJNSA_ILi256EEESG_NSA_ILi64EEEEEENS_6half_tENS5_IJlSB_lEEESJ_SK_NS4_8TiledMMAINS4_8MMA_AtomIJNS4_4SM904GMMA26MMA_64x256x16_F32F16F16_SSILNSO_5MajorE0ELSQ_0ELNSO_7ScaleInE1ELSR_1EEEEEENS4_6LayoutINS5_IJSC_SB_SB_EEENS5_IJSB_NSA_ILi0EEESW_EEEEENS5_IJNS4_10UnderscoreESZ_SZ_EEEEENS4_23SM90_TMA_LOAD_MULTICASTENS4_14ComposedLayoutINS4_7SwizzleILi3ELi4ELi3EEENS4_18smem_ptr_flag_bitsILi16EEENSU_INS5_IJNSA_ILi8EEESH_EEENS5_IJSH_SB_EEEEEEEvNS4_8identityENS4_13SM90_TMA_LOADES1C_vS1D_EENS_8epilogue10collective6detail29Sm90TmaWarpSpecializedAdapterINS1H_15DefaultEpilogueISJ_SK_SK_NS1G_6thread17LinearCombinationISJ_Li1EffLNS1L_9ScaleType4KindE0ELNS_15FloatRoundStyleE2ESJ_EENS1_15EpilogueDefaultEEEEEvvEEEEvNT_6ParamsE --------------------------
	.section	.nv.constant0._ZN7cutlass13device_kernelINS_4gemm6kernel13GemmUniversalIN4cute5tupleIJiiiiEEENS1_10collective13CollectiveMmaINS1_34MainloopSm90TmaGmmaWarpSpecializedILi3ENS5_IJNS4_1CILi1EEENSA_ILi2EEESB_EEENS1_35KernelTmaWarpSpecializedCooperativeEEENS5_IJNSA_ILi256EEESG_NSA_ILi64EEEEEENS_6half_tENS5_IJlSB_lEEESJ_SK_NS4_8TiledMMAINS4_8MMA_AtomIJNS4_4SM904GMMA26MMA_64x256x16_F32F16F16_SSILNSO_5MajorE0ELSQ_0ELNSO_7ScaleInE1ELSR_1EEEEEENS4_6LayoutINS5_IJSC_SB_SB_EEENS5_IJSB_NSA_ILi0EEESW_EEEEENS5_IJNS4_10UnderscoreESZ_SZ_EEEEENS4_23SM90_TMA_LOAD_MULTICASTENS4_14ComposedLayoutINS4_7SwizzleILi3ELi4ELi3EEENS4_18smem_ptr_flag_bitsILi16EEENSU_INS5_IJNSA_ILi8EEESH_EEENS5_IJSH_SB_EEEEEEEvNS4_8identityENS4_13SM90_TMA_LOADES1C_vS1D_EENS_8epilogue10collective6detail29Sm90TmaWarpSpecializedAdapterINS1H_15DefaultEpilogueISJ_SK_SK_NS1G_6thread17LinearCombinationISJ_Li1EffLNS1L_9ScaleType4KindE0ELNS_15FloatRoundStyleE2ESJ_EENS1_15EpilogueDefaultEEEEEvvEEEEvNT_6ParamsE,"a",@progbits
	.sectionflags	@""
	.align	4
.nv.constant0._ZN7cutlass13device_kernelINS_4gemm6kernel13GemmUniversalIN4cute5tupleIJiiiiEEENS1_10collective13CollectiveMmaINS1_34MainloopSm90TmaGmmaWarpSpecializedILi3ENS5_IJNS4_1CILi1EEENSA_ILi2EEESB_EEENS1_35KernelTmaWarpSpecializedCooperativeEEENS5_IJNSA_ILi256EEESG_NSA_ILi64EEEEEENS_6half_tENS5_IJlSB_lEEESJ_SK_NS4_8TiledMMAINS4_8MMA_AtomIJNS4_4SM904GMMA26MMA_64x256x16_F32F16F16_SSILNSO_5MajorE0ELSQ_0ELNSO_7ScaleInE1ELSR_1EEEEEENS4_6LayoutINS5_IJSC_SB_SB_EEENS5_IJSB_NSA_ILi0EEESW_EEEEENS5_IJNS4_10UnderscoreESZ_SZ_EEEEENS4_23SM90_TMA_LOAD_MULTICASTENS4_14ComposedLayoutINS4_7SwizzleILi3ELi4ELi3EEENS4_18smem_ptr_flag_bitsILi16EEENSU_INS5_IJNSA_ILi8EEESH_EEENS5_IJSH_SB_EEEEEEEvNS4_8identityENS4_13SM90_TMA_LOADES1C_vS1D_EENS_8epilogue10collective6detail29Sm90TmaWarpSpecializedAdapterINS1H_15DefaultEpilogueISJ_SK_SK_NS1G_6thread17LinearCombinationISJ_Li1EffLNS1L_9ScaleType4KindE0ELNS_15FloatRoundStyleE2ESJ_EENS1_15EpilogueDefaultEEEEEvvEEEEvNT_6ParamsE:
	.zero		1664


//--------------------- SYMBOLS --------------------------

	.type		.nv.reservedSmem.offset0,@object
	.size		.nv.reservedSmem.offset0,0x4
	.type		__assertfail,@function
